	.target	sm_90a

	.elftype	@"ET_EXEC"


//--------------------- .note.nv.tkinfo           --------------------------
	.section	.note.nv.tkinfo,"",@"SHT_NOTE"
	.sectionflags	@"SHF_NOTE_NV_TKINFO"
	.tkinfo
        /*0018*/ 	.word	0x00000002
        /*0030*/ 	.string	""
        /*0030*/ 	.string	"ptxas"
        /*0030*/ 	.string	"Cuda compilation tools, release 13.0, V13.0.88"
        /*0030*/ 	.string	"Build cuda_13.0.r13.0/compiler.36424714_0"
        /*0030*/ 	.string	"-arch sm_90a -m 64 "



//--------------------- .note.nv.cuinfo           --------------------------
	.section	.note.nv.cuinfo,"",@"SHT_NOTE"
	.sectionflags	@"SHF_NOTE_NV_CUINFO"
        /*0018*/ 	.short	0x0002
        /*001a*/ 	.short	0x005a
        /*001c*/ 	.short	0x0082
	.zero		2


//--------------------- .nv.info                  --------------------------
	.section	.nv.info,"",@"SHT_CUDA_INFO"
	.align	4


	//----- nvinfo : EIATTR_REGCOUNT
	.align		4
        /*0000*/ 	.byte	0x04, 0x2f
        /*0002*/ 	.short	(.L_15 - .L_14)
	.align		4
.L_14:
        /*0004*/ 	.word	index@(_ZN7cutlass13device_kernelINS_4gemm6kernel13GemmUniversalIN4cute5tupleIJiiiiEEENS1_10collective13CollectiveMmaINS1_34MainloopSm90TmaGmmaWarpSpecializedILi5ENS5_IJNS4_1CILi2EEESB_NSA_ILi1EEEEEENS1_35KernelTmaWarpSpecializedCooperativeEEENS5_IJNSA_ILi256EEENSA_ILi64EEENSA_ILi128EEEEEENS_6half_tENS5_IJlSC_lEEESK_SL_NS4_8TiledMMAINS4_8MMA_AtomIJNS4_4SM904GMMA25MMA_64x64x16_F32F16F16_SSILNSP_5MajorE0ELSR_0ELNSP_7ScaleInE1ELSS_1EEEEEENS4_6LayoutINS5_IJSB_SC_SC_EEENS5_IJSC_NSA_ILi0EEESX_EEEEENS5_IJNS4_10UnderscoreES10_S10_EEEEENS4_23SM90_TMA_LOAD_MULTICASTENS4_14ComposedLayoutINS4_7SwizzleILi3ELi4ELi3EEENS4_18smem_ptr_flag_bitsILi16EEENSV_INS5_IJNSA_ILi8EEESH_EEENS5_IJSH_SC_EEEEEEEvNS4_8identityES13_S1D_vS1E_EENS_8epilogue10collective6detail29Sm90TmaWarpSpecializedAdapterINS1H_15DefaultEpilogueISK_SL_SL_NS1G_6thread17LinearCombinationISK_Li1EffLNS1L_9ScaleType4KindE0ELNS_15FloatRoundStyleE2ESK_EENS1_15EpilogueDefaultEEEEEvvEEEEvNT_6ParamsE)
        /*0008*/ 	.word	0x000000a8


	//----- nvinfo : EIATTR_FRAME_SIZE
	.align		4
.L_15:
        /*000c*/ 	.byte	0x04, 0x11
        /*000e*/ 	.short	(.L_17 - .L_16)
	.align		4
.L_16:
        /*0010*/ 	.word	index@(_ZN7cutlass13device_kernelINS_4gemm6kernel13GemmUniversalIN4cute5tupleIJiiiiEEENS1_10collective13CollectiveMmaINS1_34MainloopSm90TmaGmmaWarpSpecializedILi5ENS5_IJNS4_1CILi2EEESB_NSA_ILi1EEEEEENS1_35KernelTmaWarpSpecializedCooperativeEEENS5_IJNSA_ILi256EEENSA_ILi64EEENSA_ILi128EEEEEENS_6half_tENS5_IJlSC_lEEESK_SL_NS4_8TiledMMAINS4_8MMA_AtomIJNS4_4SM904GMMA25MMA_64x64x16_F32F16F16_SSILNSP_5MajorE0ELSR_0ELNSP_7ScaleInE1ELSS_1EEEEEENS4_6LayoutINS5_IJSB_SC_SC_EEENS5_IJSC_NSA_ILi0EEESX_EEEEENS5_IJNS4_10UnderscoreES10_S10_EEEEENS4_23SM90_TMA_LOAD_MULTICASTENS4_14ComposedLayoutINS4_7SwizzleILi3ELi4ELi3EEENS4_18smem_ptr_flag_bitsILi16EEENSV_INS5_IJNSA_ILi8EEESH_EEENS5_IJSH_SC_EEEEEEEvNS4_8identityES13_S1D_vS1E_EENS_8epilogue10collective6detail29Sm90TmaWarpSpecializedAdapterINS1H_15DefaultEpilogueISK_SL_SL_NS1G_6thread17LinearCombinationISK_Li1EffLNS1L_9ScaleType4KindE0ELNS_15FloatRoundStyleE2ESK_EENS1_15EpilogueDefaultEEEEEvvEEEEvNT_6ParamsE)
        /*0014*/ 	.word	0x00000000


	//----- nvinfo : EIATTR_MIN_STACK_SIZE
	.align		4
.L_17:
        /*0018*/ 	.byte	0x04, 0x12
        /*001a*/ 	.short	(.L_19 - .L_18)
	.align		4
.L_18:
        /*001c*/ 	.word	index@(_ZN7cutlass13device_kernelINS_4gemm6kernel13GemmUniversalIN4cute5tupleIJiiiiEEENS1_10collective13CollectiveMmaINS1_34MainloopSm90TmaGmmaWarpSpecializedILi5ENS5_IJNS4_1CILi2EEESB_NSA_ILi1EEEEEENS1_35KernelTmaWarpSpecializedCooperativeEEENS5_IJNSA_ILi256EEENSA_ILi64EEENSA_ILi128EEEEEENS_6half_tENS5_IJlSC_lEEESK_SL_NS4_8TiledMMAINS4_8MMA_AtomIJNS4_4SM904GMMA25MMA_64x64x16_F32F16F16_SSILNSP_5MajorE0ELSR_0ELNSP_7ScaleInE1ELSS_1EEEEEENS4_6LayoutINS5_IJSB_SC_SC_EEENS5_IJSC_NSA_ILi0EEESX_EEEEENS5_IJNS4_10UnderscoreES10_S10_EEEEENS4_23SM90_TMA_LOAD_MULTICASTENS4_14ComposedLayoutINS4_7SwizzleILi3ELi4ELi3EEENS4_18smem_ptr_flag_bitsILi16EEENSV_INS5_IJNSA_ILi8EEESH_EEENS5_IJSH_SC_EEEEEEEvNS4_8identityES13_S1D_vS1E_EENS_8epilogue10collective6detail29Sm90TmaWarpSpecializedAdapterINS1H_15DefaultEpilogueISK_SL_SL_NS1G_6thread17LinearCombinationISK_Li1EffLNS1L_9ScaleType4KindE0ELNS_15FloatRoundStyleE2ESK_EENS1_15EpilogueDefaultEEEEEvvEEEEvNT_6ParamsE)
        /*0020*/ 	.word	0x00000000
.L_19:


//--------------------- .nv.compat                --------------------------
	.section	.nv.compat,"",@"SHT_CUDA_COMPAT_INFO"
	.align	4
        /*0000*/ 	.byte	0x02, 0x09, 0x01, 0x00, 0x02, 0x02, 0x04, 0x00, 0x02, 0x05, 0x05, 0x00, 0x03, 0x07, 0x01, 0x01
        /*0010*/ 	.byte	0x02, 0x03, 0x01, 0x00, 0x02, 0x06, 0x01, 0x00, 0x04, 0x0b, 0x08, 0x00, 0x00, 0x00, 0x00, 0x00
        /*0020*/ 	.byte	0x00, 0x00, 0x00, 0x00


//--------------------- .nv.info._ZN7cutlass13device_kernelINS_4gemm6kernel13GemmUniversalIN4cute5tupleIJiiiiEEENS1_10collective13CollectiveMmaINS1_34MainloopSm90TmaGmmaWarpSpecializedILi5ENS5_IJNS4_1CILi2EEESB_NSA_ILi1EEEEEENS1_35KernelTmaWarpSpecializedCooperativeEEENS5_IJNSA_ILi256EEENSA_ILi64EEENSA_ILi128EEEEEENS_6half_tENS5_IJlSC_lEEESK_SL_NS4_8TiledMMAINS4_8MMA_AtomIJNS4_4SM904GMMA25MMA_64x64x16_F32F16F16_SSILNSP_5MajorE0ELSR_0ELNSP_7ScaleInE1ELSS_1EEEEEENS4_6LayoutINS5_IJSB_SC_SC_EEENS5_IJSC_NSA_ILi0EEESX_EEEEENS5_IJNS4_10UnderscoreES10_S10_EEEEENS4_23SM90_TMA_LOAD_MULTICASTENS4_14ComposedLayoutINS4_7SwizzleILi3ELi4ELi3EEENS4_18smem_ptr_flag_bitsILi16EEENSV_INS5_IJNSA_ILi8EEESH_EEENS5_IJSH_SC_EEEEEEEvNS4_8identityES13_S1D_vS1E_EENS_8epilogue10collective6detail29Sm90TmaWarpSpecializedAdapterINS1H_15DefaultEpilogueISK_SL_SL_NS1G_6thread17LinearCombinationISK_Li1EffLNS1L_9ScaleType4KindE0ELNS_15FloatRoundStyleE2ESK_EENS1_15EpilogueDefaultEEEEEvvEEEEvNT_6ParamsE --------------------------
	.section	.nv.info._ZN7cutlass13device_kernelINS_4gemm6kernel13GemmUniversalIN4cute5tupleIJiiiiEEENS1_10collective13CollectiveMmaINS1_34MainloopSm90TmaGmmaWarpSpecializedILi5ENS5_IJNS4_1CILi2EEESB_NSA_ILi1EEEEEENS1_35KernelTmaWarpSpecializedCooperativeEEENS5_IJNSA_ILi256EEENSA_ILi64EEENSA_ILi128EEEEEENS_6half_tENS5_IJlSC_lEEESK_SL_NS4_8TiledMMAINS4_8MMA_AtomIJNS4_4SM904GMMA25MMA_64x64x16_F32F16F16_SSILNSP_5MajorE0ELSR_0ELNSP_7ScaleInE1ELSS_1EEEEEENS4_6LayoutINS5_IJSB_SC_SC_EEENS5_IJSC_NSA_ILi0EEESX_EEEEENS5_IJNS4_10UnderscoreES10_S10_EEEEENS4_23SM90_TMA_LOAD_MULTICASTENS4_14ComposedLayoutINS4_7SwizzleILi3ELi4ELi3EEENS4_18smem_ptr_flag_bitsILi16EEENSV_INS5_IJNSA_ILi8EEESH_EEENS5_IJSH_SC_EEEEEEEvNS4_8identityES13_S1D_vS1E_EENS_8epilogue10collective6detail29Sm90TmaWarpSpecializedAdapterINS1H_15DefaultEpilogueISK_SL_SL_NS1G_6thread17LinearCombinationISK_Li1EffLNS1L_9ScaleType4KindE0ELNS_15FloatRoundStyleE2ESK_EENS1_15EpilogueDefaultEEEEEvvEEEEvNT_6ParamsE,"",@"SHT_CUDA_INFO"
	.sectionflags	@""
	.align	4


	//----- nvinfo : EIATTR_CUDA_API_VERSION
	.align		4
        /*0000*/ 	.byte	0x04, 0x37
        /*0002*/ 	.short	(.L_21 - .L_20)
.L_20:
        /*0004*/ 	.word	0x00000082


	//----- nvinfo : EIATTR_KPARAM_INFO
	.align		4
.L_21:
        /*0008*/ 	.byte	0x04, 0x17
        /*000a*/ 	.short	(.L_23 - .L_22)
.L_22:
        /*000c*/ 	.word	0x00000000
        /*0010*/ 	.short	0x0000
        /*0012*/ 	.short	0x0070
        /*0014*/ 	.byte	0x00, 0xf0, 0x01, 0x10


	//----- nvinfo : EIATTR_SPARSE_MMA_MASK
	.align		4
.L_23:
        /*0018*/ 	.byte	0x03, 0x50
        /*001a*/ 	.short	0x0000


	//----- nvinfo : EIATTR_MAXREG_COUNT
	.align		4
        /*001c*/ 	.byte	0x03, 0x1b
        /*001e*/ 	.short	0x00a8


	//----- nvinfo : EIATTR_NUM_BARRIERS
	.align		4
        /*0020*/ 	.byte	0x02, 0x4c
        /*0022*/ 	.byte	0x01
	.zero		1


	//----- nvinfo : EIATTR_EXTERNS
	.align		4
        /*0024*/ 	.byte	0x04, 0x0f
        /*0026*/ 	.short	(.L_25 - .L_24)


	//   ....[0]....
	.align		4
.L_24:
        /*0028*/ 	.word	index@(__assertfail)


	//----- nvinfo : EIATTR_MERCURY_ISA_VERSION
	.align		4
.L_25:
        /*002c*/ 	.byte	0x03, 0x5f
        /*002e*/ 	.short	0x0101


	//----- nvinfo : EIATTR_INT_WARP_WIDE_INSTR_OFFSETS
	.align		4
        /*0030*/ 	.byte	0x04, 0x31
        /*0032*/ 	.short	(.L_27 - .L_26)


	//   ....[0]....
.L_26:
        /*0034*/ 	.word	0x000004b0


	//   ....[1]....
        /*0038*/ 	.word	0x000004e0


	//   ....[2]....
        /*003c*/ 	.word	0x000006a0


	//   ....[3]....
        /*0040*/ 	.word	0x000028f0


	//----- nvinfo : EIATTR_COOP_GROUP_MASK_REGIDS
	.align		4
.L_27:
        /*0044*/ 	.byte	0x04, 0x29
        /*0046*/ 	.short	(.L_29 - .L_28)


	//   ....[0]....
.L_28:
        /*0048*/ 	.word	0xffffffff


	//   ....[1]....
        /*004c*/ 	.word	0xffffffff


	//   ....[2]....
        /*0050*/ 	.word	0xffffffff


	//   ....[3]....
        /*0054*/ 	.word	0xffffffff


	//   ....[4]....
        /*0058*/ 	.word	0xffffffff


	//   ....[5]....
        /*005c*/ 	.word	0xffffffff


	//----- nvinfo : EIATTR_COOP_GROUP_INSTR_OFFSETS
	.align		4
.L_29:
        /*0060*/ 	.byte	0x04, 0x28
        /*0062*/ 	.short	(.L_31 - .L_30)


	//   ....[0]....
.L_30:
        /*0064*/ 	.word	0x00000060


	//   ....[1]....
        /*0068*/ 	.word	0x00000070


	//   ....[2]....
        /*006c*/ 	.word	0x00000130


	//   ....[3]....
        /*0070*/ 	.word	0x000002f0


	//   ....[4]....
        /*0074*/ 	.word	0x00000820


	//   ....[5]....
        /*0078*/ 	.word	0x000014e0


	//----- nvinfo : EIATTR_REG_RECONFIG
	.align		4
.L_31:
        /*007c*/ 	.byte	0x01, 0x54
	.zero		2


	//----- nvinfo : EIATTR_SYSCALL_OFFSETS
	.align		4
        /*0080*/ 	.byte	0x04, 0x46
        /*0082*/ 	.short	(.L_33 - .L_32)


	//   ....[0]....
.L_32:
        /*0084*/ 	.word	0x000016d0


	//----- nvinfo : EIATTR_MBARRIER_INSTR_OFFSETS
	.align		4
.L_33:
        /*0088*/ 	.byte	0x04, 0x39
        /*008a*/ 	.short	(.L_35 - .L_34)


	//   ....[0]....
.L_34:
        /*008c*/ 	.word	0x00000230
        /*0090*/ 	.word	0x000000ff
        /*0094*/ 	.word	0x00000000
        /*0098*/ 	.short	0x0100
        /*009a*/ 	.byte	0x08
	.zero		1


	//   ....[1]....
        /*009c*/ 	.word	0x00000240
        /*00a0*/ 	.word	0x000000ff
        /*00a4*/ 	.word	0x00000028
        /*00a8*/ 	.short	0x0100
        /*00aa*/ 	.byte	0x08
	.zero		1


	//   ....[2]....
        /*00ac*/ 	.word	0x00000250
        /*00b0*/ 	.word	0x000000ff
        /*00b4*/ 	.word	0x00000008
        /*00b8*/ 	.short	0x0100
        /*00ba*/ 	.byte	0x08
	.zero		1


	//   ....[3]....
        /*00bc*/ 	.word	0x00000260
        /*00c0*/ 	.word	0x000000ff
        /*00c4*/ 	.word	0x00000030
        /*00c8*/ 	.short	0x0100
        /*00ca*/ 	.byte	0x08
	.zero		1


	//   ....[4]....
        /*00cc*/ 	.word	0x00000270
        /*00d0*/ 	.word	0x000000ff
        /*00d4*/ 	.word	0x00000010
        /*00d8*/ 	.short	0x0100
        /*00da*/ 	.byte	0x08
	.zero		1


	//   ....[5]....
        /*00dc*/ 	.word	0x00000280
        /*00e0*/ 	.word	0x000000ff
        /*00e4*/ 	.word	0x00000038
        /*00e8*/ 	.short	0x0100
        /*00ea*/ 	.byte	0x08
	.zero		1


	//   ....[6]....
        /*00ec*/ 	.word	0x00000290
        /*00f0*/ 	.word	0x000000ff
        /*00f4*/ 	.word	0x00000018
        /*00f8*/ 	.short	0x0100
        /*00fa*/ 	.byte	0x08
	.zero		1


	//   ....[7]....
        /*00fc*/ 	.word	0x000002a0
        /*0100*/ 	.word	0x000000ff
        /*0104*/ 	.word	0x00000040
        /*0108*/ 	.short	0x0100
        /*010a*/ 	.byte	0x08
	.zero		1


	//   ....[8]....
        /*010c*/ 	.word	0x000002b0
        /*0110*/ 	.word	0x000000ff
        /*0114*/ 	.word	0x00000020
        /*0118*/ 	.short	0x0100
        /*011a*/ 	.byte	0x08
	.zero		1


	//   ....[9]....
        /*011c*/ 	.word	0x000002c0
        /*0120*/ 	.word	0x000000ff
        /*0124*/ 	.word	0x00000048
        /*0128*/ 	.short	0x0100
        /*012a*/ 	.byte	0x08
	.zero		1


	//   ....[10]....
        /*012c*/ 	.word	0x00000730
        /*0130*/ 	.word	0x000000ff
        /*0134*/ 	.word	0x00000060
        /*0138*/ 	.short	0x0100
        /*013a*/ 	.byte	0x06
	.zero		1


	//   ....[11]....
        /*013c*/ 	.word	0x000007c0
        /*0140*/ 	.word	0x000000ff
        /*0144*/ 	.word	0x00000068
        /*0148*/ 	.short	0x0100
        /*014a*/ 	.byte	0x06
	.zero		1


	//   ....[12]....
        /*014c*/ 	.word	0x00001790
        /*0150*/ 	.word	0x00000003
        /*0154*/ 	.word	0x00000000
        /*0158*/ 	.short	0x010a
        /*015a*/ 	.byte	0x3f
	.zero		1


	//   ....[13]....
        /*015c*/ 	.word	0x000017f0
        /*0160*/ 	.word	0x00000003
        /*0164*/ 	.word	0x00000000
        /*0168*/ 	.short	0x010a
        /*016a*/ 	.byte	0x3f
	.zero		1


	//   ....[14]....
        /*016c*/ 	.word	0x00002040
        /*0170*/ 	.word	0x00000005
        /*0174*/ 	.word	0x00000000
        /*0178*/ 	.short	0x010a
        /*017a*/ 	.byte	0x3f
	.zero		1


	//   ....[15]....
        /*017c*/ 	.word	0x00002080
        /*0180*/ 	.word	0x00000005
        /*0184*/ 	.word	0x00000000
        /*0188*/ 	.short	0x010a
        /*018a*/ 	.byte	0x3f
	.zero		1


	//   ....[16]....
        /*018c*/ 	.word	0x000027a0
        /*0190*/ 	.word	0x00000004
        /*0194*/ 	.word	0x00000000
        /*0198*/ 	.short	0x0101
        /*019a*/ 	.byte	0x3f
	.zero		1


	//   ....[17]....
        /*019c*/ 	.word	0x00002990
        /*01a0*/ 	.word	0x00000000
        /*01a4*/ 	.word	0x00000000
        /*01a8*/ 	.short	0x0101
        /*01aa*/ 	.byte	0x3f
	.zero		1


	//   ....[18]....
        /*01ac*/ 	.word	0x00008580
        /*01b0*/ 	.word	0x00000015
        /*01b4*/ 	.word	0x00000028
        /*01b8*/ 	.short	0x010a
        /*01ba*/ 	.byte	0x3f
	.zero		1


	//   ....[19]....
        /*01bc*/ 	.word	0x00008a00
        /*01c0*/ 	.word	0x00000006
        /*01c4*/ 	.word	0x00000068
        /*01c8*/ 	.short	0x0101
        /*01ca*/ 	.byte	0x3f
	.zero		1


	//   ....[20]....
        /*01cc*/ 	.word	0x00009130
        /*01d0*/ 	.word	0x00000007
        /*01d4*/ 	.word	0x00000000
        /*01d8*/ 	.short	0x010a
        /*01da*/ 	.byte	0x3f
	.zero		1


	//   ....[21]....
        /*01dc*/ 	.word	0x000091b0
        /*01e0*/ 	.word	0x00000008
        /*01e4*/ 	.word	0x00000000
        /*01e8*/ 	.short	0x010a
        /*01ea*/ 	.byte	0x3f
	.zero		1


	//   ....[22]....
        /*01ec*/ 	.word	0x00009240
        /*01f0*/ 	.word	0x00000009
        /*01f4*/ 	.word	0x00000000
        /*01f8*/ 	.short	0x010a
        /*01fa*/ 	.byte	0x3f
	.zero		1


	//   ....[23]....
        /*01fc*/ 	.word	0x000092d0
        /*0200*/ 	.word	0x00000006
        /*0204*/ 	.word	0x00000000
        /*0208*/ 	.short	0x010a
        /*020a*/ 	.byte	0x3f
	.zero		1


	//   ....[24]....
        /*020c*/ 	.word	0x00009360
        /*0210*/ 	.word	0x00000003
        /*0214*/ 	.word	0x00000000
        /*0218*/ 	.short	0x010a
        /*021a*/ 	.byte	0x3f
	.zero		1


	//   ....[25]....
        /*021c*/ 	.word	0x000093c0
        /*0220*/ 	.word	0x00000003
        /*0224*/ 	.word	0x00000000
        /*0228*/ 	.short	0x010a
        /*022a*/ 	.byte	0x3f
	.zero		1


	//   ....[26]....
        /*022c*/ 	.word	0x00009410
        /*0230*/ 	.word	0x00000005
        /*0234*/ 	.word	0x00000000
        /*0238*/ 	.short	0x010a
        /*023a*/ 	.byte	0x3f
	.zero		1


	//   ....[27]....
        /*023c*/ 	.word	0x000094e0
        /*0240*/ 	.word	0x00000015
        /*0244*/ 	.word	0x00000028
        /*0248*/ 	.short	0x010a
        /*024a*/ 	.byte	0x3f
	.zero		1


	//   ....[28]....
        /*024c*/ 	.word	0x000095b0
        /*0250*/ 	.word	0x00000007
        /*0254*/ 	.word	0x00000000
        /*0258*/ 	.short	0x010a
        /*025a*/ 	.byte	0x3f
	.zero		1


	//   ....[29]....
        /*025c*/ 	.word	0x00009600
        /*0260*/ 	.word	0x00000008
        /*0264*/ 	.word	0x00000000
        /*0268*/ 	.short	0x010a
        /*026a*/ 	.byte	0x3f
	.zero		1


	//   ....[30]....
        /*026c*/ 	.word	0x00009650
        /*0270*/ 	.word	0x00000009
        /*0274*/ 	.word	0x00000000
        /*0278*/ 	.short	0x010a
        /*027a*/ 	.byte	0x3f
	.zero		1


	//   ....[31]....
        /*027c*/ 	.word	0x000096a0
        /*0280*/ 	.word	0x00000006
        /*0284*/ 	.word	0x00000000
        /*0288*/ 	.short	0x010a
        /*028a*/ 	.byte	0x3f
	.zero		1


	//----- nvinfo : EIATTR_NUM_MBARRIERS
	.align		4
.L_35:
        /*028c*/ 	.byte	0x03, 0x38
        /*028e*/ 	.short	0x000c


	//----- nvinfo : EIATTR_EXIT_INSTR_OFFSETS
	.align		4
        /*0290*/ 	.byte	0x04, 0x1c
        /*0292*/ 	.short	(.L_37 - .L_36)


	//   ....[0]....
.L_36:
        /*0294*/ 	.word	0x00000a00


	//   ....[1]....
        /*0298*/ 	.word	0x00001220


	//   ....[2]....
        /*029c*/ 	.word	0x00007c30


	//   ....[3]....
        /*02a0*/ 	.word	0x00008190


	//   ....[4]....
        /*02a4*/ 	.word	0x000093b0


	//----- nvinfo : EIATTR_MAX_THREADS
	.align		4
.L_37:
        /*02a8*/ 	.byte	0x04, 0x05
        /*02aa*/ 	.short	(.L_39 - .L_38)
.L_38:
        /*02ac*/ 	.word	0x00000180
        /*02b0*/ 	.word	0x00000001
        /*02b4*/ 	.word	0x00000001


	//----- nvinfo : EIATTR_CRS_STACK_SIZE
	.align		4
.L_39:
        /*02b8*/ 	.byte	0x04, 0x1e
        /*02ba*/ 	.short	(.L_41 - .L_40)
.L_40:
        /*02bc*/ 	.word	0x00000000


	//----- nvinfo : EIATTR_CBANK_PARAM_SIZE
	.align		4
.L_41:
        /*02c0*/ 	.byte	0x03, 0x19
        /*02c2*/ 	.short	0x0470


	//----- nvinfo : EIATTR_PARAM_CBANK
	.align		4
        /*02c4*/ 	.byte	0x04, 0x0a
        /*02c6*/ 	.short	(.L_43 - .L_42)
	.align		4
.L_42:
        /*02c8*/ 	.word	index@(.nv.constant0._ZN7cutlass13device_kernelINS_4gemm6kernel13GemmUniversalIN4cute5tupleIJiiiiEEENS1_10collective13CollectiveMmaINS1_34MainloopSm90TmaGmmaWarpSpecializedILi5ENS5_IJNS4_1CILi2EEESB_NSA_ILi1EEEEEENS1_35KernelTmaWarpSpecializedCooperativeEEENS5_IJNSA_ILi256EEENSA_ILi64EEENSA_ILi128EEEEEENS_6half_tENS5_IJlSC_lEEESK_SL_NS4_8TiledMMAINS4_8MMA_AtomIJNS4_4SM904GMMA25MMA_64x64x16_F32F16F16_SSILNSP_5MajorE0ELSR_0ELNSP_7ScaleInE1ELSS_1EEEEEENS4_6LayoutINS5_IJSB_SC_SC_EEENS5_IJSC_NSA_ILi0EEESX_EEEEENS5_IJNS4_10UnderscoreES10_S10_EEEEENS4_23SM90_TMA_LOAD_MULTICASTENS4_14ComposedLayoutINS4_7SwizzleILi3ELi4ELi3EEENS4_18smem_ptr_flag_bitsILi16EEENSV_INS5_IJNSA_ILi8EEESH_EEENS5_IJSH_SC_EEEEEEEvNS4_8identityES13_S1D_vS1E_EENS_8epilogue10collective6detail29Sm90TmaWarpSpecializedAdapterINS1H_15DefaultEpilogueISK_SL_SL_NS1G_6thread17LinearCombinationISK_Li1EffLNS1L_9ScaleType4KindE0ELNS_15FloatRoundStyleE2ESK_EENS1_15EpilogueDefaultEEEEEvvEEEEvNT_6ParamsE)
        /*02cc*/ 	.short	0x0210
        /*02ce*/ 	.short	0x0470


	//----- nvinfo : EIATTR_SW_WAR
	.align		4
.L_43:
        /*02d0*/ 	.byte	0x04, 0x36
        /*02d2*/ 	.short	(.L_45 - .L_44)
.L_44:
        /*02d4*/ 	.word	0x00000008
.L_45:


//--------------------- .nv.callgraph             --------------------------
	.section	.nv.callgraph,"",@"SHT_CUDA_CALLGRAPH"
	.align	4
	.sectionentsize	8
	.align		4
        /*0000*/ 	.word	0x00000000
	.align		4
        /*0004*/ 	.word	0xffffffff
	.align		4
        /*0008*/ 	.word	index@(_ZN7cutlass13device_kernelINS_4gemm6kernel13GemmUniversalIN4cute5tupleIJiiiiEEENS1_10collective13CollectiveMmaINS1_34MainloopSm90TmaGmmaWarpSpecializedILi5ENS5_IJNS4_1CILi2EEESB_NSA_ILi1EEEEEENS1_35KernelTmaWarpSpecializedCooperativeEEENS5_IJNSA_ILi256EEENSA_ILi64EEENSA_ILi128EEEEEENS_6half_tENS5_IJlSC_lEEESK_SL_NS4_8TiledMMAINS4_8MMA_AtomIJNS4_4SM904GMMA25MMA_64x64x16_F32F16F16_SSILNSP_5MajorE0ELSR_0ELNSP_7ScaleInE1ELSS_1EEEEEENS4_6LayoutINS5_IJSB_SC_SC_EEENS5_IJSC_NSA_ILi0EEESX_EEEEENS5_IJNS4_10UnderscoreES10_S10_EEEEENS4_23SM90_TMA_LOAD_MULTICASTENS4_14ComposedLayoutINS4_7SwizzleILi3ELi4ELi3EEENS4_18smem_ptr_flag_bitsILi16EEENSV_INS5_IJNSA_ILi8EEESH_EEENS5_IJSH_SC_EEEEEEEvNS4_8identityES13_S1D_vS1E_EENS_8epilogue10collective6detail29Sm90TmaWarpSpecializedAdapterINS1H_15DefaultEpilogueISK_SL_SL_NS1G_6thread17LinearCombinationISK_Li1EffLNS1L_9ScaleType4KindE0ELNS_15FloatRoundStyleE2ESK_EENS1_15EpilogueDefaultEEEEEvvEEEEvNT_6ParamsE)
	.align		4
        /*000c*/ 	.word	index@(__assertfail)
	.align		4
        /*0010*/ 	.word	0x00000000
	.align		4
        /*0014*/ 	.word	0xfffffffe
	.align		4
        /*0018*/ 	.word	0x00000000
	.align		4
        /*001c*/ 	.word	0xfffffffd
	.align		4
        /*0020*/ 	.word	0x00000000
	.align		4
        /*0024*/ 	.word	0xfffffffc


//--------------------- .nv.constant4             --------------------------
	.section	.nv.constant4,"a",@progbits
	.align	8
	.align		8
.nv.constant4:
        /*0000*/ 	.dword	__assertfail
	.align		8
        /*0008*/ 	.dword	__unnamed_1
	.align		8
        /*0010*/ 	.dword	_ZN39_INTERNAL_f51eaceb_4_k_cu_46544311_41414cuda3std3__45__cpo5beginE
	.align		8
        /*0018*/ 	.dword	_ZN39_INTERNAL_f51eaceb_4_k_cu_46544311_41414cuda3std3__45__cpo3endE
	.align		8
        /*0020*/ 	.dword	_ZN39_INTERNAL_f51eaceb_4_k_cu_46544311_41414cuda3std3__45__cpo6cbeginE
	.align		8
        /*0028*/ 	.dword	_ZN39_INTERNAL_f51eaceb_4_k_cu_46544311_41414cuda3std3__45__cpo4cendE
	.align		8
        /*0030*/ 	.dword	_ZN39_INTERNAL_f51eaceb_4_k_cu_46544311_41414cuda3std3__441_GLOBAL__N__f51eaceb_4_k_cu_46544311_41416ignoreE
	.align		8
        /*0038*/ 	.dword	_ZN39_INTERNAL_f51eaceb_4_k_cu_46544311_41414cuda3std3__419piecewise_constructE
	.align		8
        /*0040*/ 	.dword	_ZN39_INTERNAL_f51eaceb_4_k_cu_46544311_41414cuda3std3__48in_placeE
	.align		8
        /*0048*/ 	.dword	_ZN39_INTERNAL_f51eaceb_4_k_cu_46544311_41414cuda3std6ranges3__45__cpo4swapE
	.align		8
        /*0050*/ 	.dword	_ZN39_INTERNAL_f51eaceb_4_k_cu_46544311_41414cuda3std6ranges3__45__cpo9iter_moveE
	.align		8
        /*0058*/ 	.dword	_ZN39_INTERNAL_f51eaceb_4_k_cu_46544311_41414cute7productE
	.align		8
        /*0060*/ 	.dword	_ZN39_INTERNAL_f51eaceb_4_k_cu_46544311_41414cute1_E
	.align		8
        /*0068*/ 	.dword	$str$22
	.align		8
        /*0070*/ 	.dword	$str$23


//--------------------- .text._ZN7cutlass13device_kernelINS_4gemm6kernel13GemmUniversalIN4cute5tupleIJiiiiEEENS1_10collective13CollectiveMmaINS1_34MainloopSm90TmaGmmaWarpSpecializedILi5ENS5_IJNS4_1CILi2EEESB_NSA_ILi1EEEEEENS1_35KernelTmaWarpSpecializedCooperativeEEENS5_IJNSA_ILi256EEENSA_ILi64EEENSA_ILi128EEEEEENS_6half_tENS5_IJlSC_lEEESK_SL_NS4_8TiledMMAINS4_8MMA_AtomIJNS4_4SM904GMMA25MMA_64x64x16_F32F16F16_SSILNSP_5MajorE0ELSR_0ELNSP_7ScaleInE1ELSS_1EEEEEENS4_6LayoutINS5_IJSB_SC_SC_EEENS5_IJSC_NSA_ILi0EEESX_EEEEENS5_IJNS4_10UnderscoreES10_S10_EEEEENS4_23SM90_TMA_LOAD_MULTICASTENS4_14ComposedLayoutINS4_7SwizzleILi3ELi4ELi3EEENS4_18smem_ptr_flag_bitsILi16EEENSV_INS5_IJNSA_ILi8EEESH_EEENS5_IJSH_SC_EEEEEEEvNS4_8identityES13_S1D_vS1E_EENS_8epilogue10collective6detail29Sm90TmaWarpSpecializedAdapterINS1H_15DefaultEpilogueISK_SL_SL_NS1G_6thread17LinearCombinationISK_Li1EffLNS1L_9ScaleType4KindE0ELNS_15FloatRoundStyleE2ESK_EENS1_15EpilogueDefaultEEEEEvvEEEEvNT_6ParamsE --------------------------
	.section	.text._ZN7cutlass13device_kernelINS_4gemm6kernel13GemmUniversalIN4cute5tupleIJiiiiEEENS1_10collective13CollectiveMmaINS1_34MainloopSm90TmaGmmaWarpSpecializedILi5ENS5_IJNS4_1CILi2EEESB_NSA_ILi1EEEEEENS1_35KernelTmaWarpSpecializedCooperativeEEENS5_IJNSA_ILi256EEENSA_ILi64EEENSA_ILi128EEEEEENS_6half_tENS5_IJlSC_lEEESK_SL_NS4_8TiledMMAINS4_8MMA_AtomIJNS4_4SM904GMMA25MMA_64x64x16_F32F16F16_SSILNSP_5MajorE0ELSR_0ELNSP_7ScaleInE1ELSS_1EEEEEENS4_6LayoutINS5_IJSB_SC_SC_EEENS5_IJSC_NSA_ILi0EEESX_EEEEENS5_IJNS4_10UnderscoreES10_S10_EEEEENS4_23SM90_TMA_LOAD_MULTICASTENS4_14ComposedLayoutINS4_7SwizzleILi3ELi4ELi3EEENS4_18smem_ptr_flag_bitsILi16EEENSV_INS5_IJNSA_ILi8EEESH_EEENS5_IJSH_SC_EEEEEEEvNS4_8identityES13_S1D_vS1E_EENS_8epilogue10collective6detail29Sm90TmaWarpSpecializedAdapterINS1H_15DefaultEpilogueISK_SL_SL_NS1G_6thread17LinearCombinationISK_Li1EffLNS1L_9ScaleType4KindE0ELNS_15FloatRoundStyleE2ESK_EENS1_15EpilogueDefaultEEEEEvvEEEEvNT_6ParamsE,"ax",@progbits
	.align	128
.text._ZN7cutlass13device_kernelINS_4gemm6kernel13GemmUniversalIN4cute5tupleIJiiiiEEENS1_10collective13CollectiveMmaINS1_34MainloopSm90TmaGmmaWarpSpecializedILi5ENS5_IJNS4_1CILi2EEESB_NSA_ILi1EEEEEENS1_35KernelTmaWarpSpecializedCooperativeEEENS5_IJNSA_ILi256EEENSA_ILi64EEENSA_ILi128EEEEEENS_6half_tENS5_IJlSC_lEEESK_SL_NS4_8TiledMMAINS4_8MMA_AtomIJNS4_4SM904GMMA25MMA_64x64x16_F32F16F16_SSILNSP_5MajorE0ELSR_0ELNSP_7ScaleInE1ELSS_1EEEEEENS4_6LayoutINS5_IJSB_SC_SC_EEENS5_IJSC_NSA_ILi0EEESX_EEEEENS5_IJNS4_10UnderscoreES10_S10_EEEEENS4_23SM90_TMA_LOAD_MULTICASTENS4_14ComposedLayoutINS4_7SwizzleILi3ELi4ELi3EEENS4_18smem_ptr_flag_bitsILi16EEENSV_INS5_IJNSA_ILi8EEESH_EEENS5_IJSH_SC_EEEEEEEvNS4_8identityES13_S1D_vS1E_EENS_8epilogue10collective6detail29Sm90TmaWarpSpecializedAdapterINS1H_15DefaultEpilogueISK_SL_SL_NS1G_6thread17LinearCombinationISK_Li1EffLNS1L_9ScaleType4KindE0ELNS_15FloatRoundStyleE2ESK_EENS1_15EpilogueDefaultEEEEEvvEEEEvNT_6ParamsE:
        .type           _ZN7cutlass13device_kernelINS_4gemm6kernel13GemmUniversalIN4cute5tupleIJiiiiEEENS1_10collective13CollectiveMmaINS1_34MainloopSm90TmaGmmaWarpSpecializedILi5ENS5_IJNS4_1CILi2EEESB_NSA_ILi1EEEEEENS1_35KernelTmaWarpSpecializedCooperativeEEENS5_IJNSA_ILi256EEENSA_ILi64EEENSA_ILi128EEEEEENS_6half_tENS5_IJlSC_lEEESK_SL_NS4_8TiledMMAINS4_8MMA_AtomIJNS4_4SM904GMMA25MMA_64x64x16_F32F16F16_SSILNSP_5MajorE0ELSR_0ELNSP_7ScaleInE1ELSS_1EEEEEENS4_6LayoutINS5_IJSB_SC_SC_EEENS5_IJSC_NSA_ILi0EEESX_EEEEENS5_IJNS4_10UnderscoreES10_S10_EEEEENS4_23SM90_TMA_LOAD_MULTICASTENS4_14ComposedLayoutINS4_7SwizzleILi3ELi4ELi3EEENS4_18smem_ptr_flag_bitsILi16EEENSV_INS5_IJNSA_ILi8EEESH_EEENS5_IJSH_SC_EEEEEEEvNS4_8identityES13_S1D_vS1E_EENS_8epilogue10collective6detail29Sm90TmaWarpSpecializedAdapterINS1H_15DefaultEpilogueISK_SL_SL_NS1G_6thread17LinearCombinationISK_Li1EffLNS1L_9ScaleType4KindE0ELNS_15FloatRoundStyleE2ESK_EENS1_15EpilogueDefaultEEEEEvvEEEEvNT_6ParamsE,@function
        .size           _ZN7cutlass13device_kernelINS_4gemm6kernel13GemmUniversalIN4cute5tupleIJiiiiEEENS1_10collective13CollectiveMmaINS1_34MainloopSm90TmaGmmaWarpSpecializedILi5ENS5_IJNS4_1CILi2EEESB_NSA_ILi1EEEEEENS1_35KernelTmaWarpSpecializedCooperativeEEENS5_IJNSA_ILi256EEENSA_ILi64EEENSA_ILi128EEEEEENS_6half_tENS5_IJlSC_lEEESK_SL_NS4_8TiledMMAINS4_8MMA_AtomIJNS4_4SM904GMMA25MMA_64x64x16_F32F16F16_SSILNSP_5MajorE0ELSR_0ELNSP_7ScaleInE1ELSS_1EEEEEENS4_6LayoutINS5_IJSB_SC_SC_EEENS5_IJSC_NSA_ILi0EEESX_EEEEENS5_IJNS4_10UnderscoreES10_S10_EEEEENS4_23SM90_TMA_LOAD_MULTICASTENS4_14ComposedLayoutINS4_7SwizzleILi3ELi4ELi3EEENS4_18smem_ptr_flag_bitsILi16EEENSV_INS5_IJNSA_ILi8EEESH_EEENS5_IJSH_SC_EEEEEEEvNS4_8identityES13_S1D_vS1E_EENS_8epilogue10collective6detail29Sm90TmaWarpSpecializedAdapterINS1H_15DefaultEpilogueISK_SL_SL_NS1G_6thread17LinearCombinationISK_Li1EffLNS1L_9ScaleType4KindE0ELNS_15FloatRoundStyleE2ESK_EENS1_15EpilogueDefaultEEEEEvvEEEEvNT_6ParamsE,(.L_x_197 - _ZN7cutlass13device_kernelINS_4gemm6kernel13GemmUniversalIN4cute5tupleIJiiiiEEENS1_10collective13CollectiveMmaINS1_34MainloopSm90TmaGmmaWarpSpecializedILi5ENS5_IJNS4_1CILi2EEESB_NSA_ILi1EEEEEENS1_35KernelTmaWarpSpecializedCooperativeEEENS5_IJNSA_ILi256EEENSA_ILi64EEENSA_ILi128EEEEEENS_6half_tENS5_IJlSC_lEEESK_SL_NS4_8TiledMMAINS4_8MMA_AtomIJNS4_4SM904GMMA25MMA_64x64x16_F32F16F16_SSILNSP_5MajorE0ELSR_0ELNSP_7ScaleInE1ELSS_1EEEEEENS4_6LayoutINS5_IJSB_SC_SC_EEENS5_IJSC_NSA_ILi0EEESX_EEEEENS5_IJNS4_10UnderscoreES10_S10_EEEEENS4_23SM90_TMA_LOAD_MULTICASTENS4_14ComposedLayoutINS4_7SwizzleILi3ELi4ELi3EEENS4_18smem_ptr_flag_bitsILi16EEENSV_INS5_IJNSA_ILi8EEESH_EEENS5_IJSH_SC_EEEEEEEvNS4_8identityES13_S1D_vS1E_EENS_8epilogue10collective6detail29Sm90TmaWarpSpecializedAdapterINS1H_15DefaultEpilogueISK_SL_SL_NS1G_6thread17LinearCombinationISK_Li1EffLNS1L_9ScaleType4KindE0ELNS_15FloatRoundStyleE2ESK_EENS1_15EpilogueDefaultEEEEEvvEEEEvNT_6ParamsE)
        .other          _ZN7cutlass13device_kernelINS_4gemm6kernel13GemmUniversalIN4cute5tupleIJiiiiEEENS1_10collective13CollectiveMmaINS1_34MainloopSm90TmaGmmaWarpSpecializedILi5ENS5_IJNS4_1CILi2EEESB_NSA_ILi1EEEEEENS1_35KernelTmaWarpSpecializedCooperativeEEENS5_IJNSA_ILi256EEENSA_ILi64EEENSA_ILi128EEEEEENS_6half_tENS5_IJlSC_lEEESK_SL_NS4_8TiledMMAINS4_8MMA_AtomIJNS4_4SM904GMMA25MMA_64x64x16_F32F16F16_SSILNSP_5MajorE0ELSR_0ELNSP_7ScaleInE1ELSS_1EEEEEENS4_6LayoutINS5_IJSB_SC_SC_EEENS5_IJSC_NSA_ILi0EEESX_EEEEENS5_IJNS4_10UnderscoreES10_S10_EEEEENS4_23SM90_TMA_LOAD_MULTICASTENS4_14ComposedLayoutINS4_7SwizzleILi3ELi4ELi3EEENS4_18smem_ptr_flag_bitsILi16EEENSV_INS5_IJNSA_ILi8EEESH_EEENS5_IJSH_SC_EEEEEEEvNS4_8identityES13_S1D_vS1E_EENS_8epilogue10collective6detail29Sm90TmaWarpSpecializedAdapterINS1H_15DefaultEpilogueISK_SL_SL_NS1G_6thread17LinearCombinationISK_Li1EffLNS1L_9ScaleType4KindE0ELNS_15FloatRoundStyleE2ESK_EENS1_15EpilogueDefaultEEEEEvvEEEEvNT_6ParamsE,@"STO_CUDA_ENTRY STV_DEFAULT"
_ZN7cutlass13device_kernelINS_4gemm6kernel13GemmUniversalIN4cute5tupleIJiiiiEEENS1_10collective13CollectiveMmaINS1_34MainloopSm90TmaGmmaWarpSpecializedILi5ENS5_IJNS4_1CILi2EEESB_NSA_ILi1EEEEEENS1_35KernelTmaWarpSpecializedCooperativeEEENS5_IJNSA_ILi256EEENSA_ILi64EEENSA_ILi128EEEEEENS_6half_tENS5_IJlSC_lEEESK_SL_NS4_8TiledMMAINS4_8MMA_AtomIJNS4_4SM904GMMA25MMA_64x64x16_F32F16F16_SSILNSP_5MajorE0ELSR_0ELNSP_7ScaleInE1ELSS_1EEEEEENS4_6LayoutINS5_IJSB_SC_SC_EEENS5_IJSC_NSA_ILi0EEESX_EEEEENS5_IJNS4_10UnderscoreES10_S10_EEEEENS4_23SM90_TMA_LOAD_MULTICASTENS4_14ComposedLayoutINS4_7SwizzleILi3ELi4ELi3EEENS4_18smem_ptr_flag_bitsILi16EEENSV_INS5_IJNSA_ILi8EEESH_EEENS5_IJSH_SC_EEEEEEEvNS4_8identityES13_S1D_vS1E_EENS_8epilogue10collective6detail29Sm90TmaWarpSpecializedAdapterINS1H_15DefaultEpilogueISK_SL_SL_NS1G_6thread17LinearCombinationISK_Li1EffLNS1L_9ScaleType4KindE0ELNS_15FloatRoundStyleE2ESK_EENS1_15EpilogueDefaultEEEEEvvEEEEvNT_6ParamsE:
[----:B------:R-:W0:Y:S01]  /*0000*/  LDC R1, c[0x0][0x28] ;  /* 0x00000a00ff017b82 */ /* 0x000e220000000800 */
[----:B------:R-:W1:Y:S01]  /*0010*/  S2R R98, SR_TID.X ;  /* 0x0000000000627919 */ /* 0x000e620000002100 */
[----:B------:R-:W-:Y:S01]  /*0020*/  ELECT P0, URZ, PT ;  /* 0x00000000003f782f */ /* 0x000fe20003800000 */
[----:B------:R-:W-:Y:S01]  /*0030*/  BSSY B0, `(.L_x_0) ;  /* 0x000000f000007945 */ /* 0x000fe20003800000 */
[--C-:B-1----:R-:W-:Y:S02]  /*0040*/  SHF.R.U32.HI R0, RZ, 0x5, R98.reuse ;  /* 0x00000005ff007819 */ /* 0x102fe40000011662 */
[----:B------:R-:W-:-:S03]  /*0050*/  SHF.R.U32.HI R7, RZ, 0x7, R98 ;  /* 0x00000007ff077819 */ /* 0x000fc60000011662 */
[----:B------:R-:W1:Y:S04]  /*0060*/  SHFL.IDX PT, R3, R0, RZ, 0x1f ;  /* 0x00001fff00037589 */ /* 0x000e6800000e0000 */
[----:B------:R2:W3:Y:S01]  /*0070*/  SHFL.IDX PT, R2, R7, RZ, 0x1f ;  /* 0x00001fff07027589 */ /* 0x0004e200000e0000 */
[----:B-1----:R-:W-:-:S13]  /*0080*/  ISETP.NE.OR P0, PT, R3, RZ, !P0 ;  /* 0x000000ff0300720c */ /* 0x002fda0004705670 */
[----:B0-23--:R-:W-:Y:S05]  /*0090*/  @P0 BRA `(.L_x_1) ;  /* 0x0000000000200947 */ /* 0x00dfea0003800000 */
[----:B------:R-:W-:Y:S02]  /*00a0*/  ULDC.64 UR4, c[0x0][0x198] ;  /* 0x0000660000047ab9 */ /* 0x000fe40000000a00 */
[----:B------:R-:W-:Y:S02]  /*00b0*/  UIADD3 UR6, UP0, UR4, 0xf0, URZ ;  /* 0x000000f004067890 */ /* 0x000fe4000ff1e03f */
[----:B------:R-:W-:Y:S02]  /*00c0*/  UIADD3 UR4, UP1, UR4, 0x1f0, URZ ;  /* 0x000001f004047890 */ /* 0x000fe4000ff3e03f */
[----:B------:R-:W-:Y:S02]  /*00d0*/  UIADD3.X UR7, URZ, UR5, URZ, UP0, !UPT ;  /* 0x000000053f077290 */ /* 0x000fe400087fe43f */
[----:B------:R-:W-:-:S07]  /*00e0*/  UIADD3.X UR5, URZ, UR5, URZ, UP1, !UPT ;  /* 0x000000053f057290 */ /* 0x000fce0008ffe43f */
[----:B------:R0:W-:Y:S02]  /*00f0*/  UTMACCTL.PF [UR6] ;  /* 0x00000000060079b9 */ /* 0x0001e40008040000 */
[----:B------:R0:W-:Y:S02]  /*0100*/  UTMACCTL.PF [UR4] ;  /* 0x00000000040079b9 */ /* 0x0001e40008040000 */
[----:B0-----:R-:W-:Y:S01]  /*0110*/  NOP ;  /* 0x0000000000007918 */ /* 0x001fe20000000000 */
.L_x_1:
[----:B------:R-:W-:Y:S05]  /*0120*/  BSYNC B0 ;  /* 0x0000000000007941 */ /* 0x000fea0003800000 */
.L_x_0:
[----:B------:R-:W0:Y:S02]  /*0130*/  SHFL.IDX PT, R5, R0, RZ, 0x1f ;  /* 0x00001fff00057589 */ /* 0x000e2400000e0000 */
[----:B0-----:R-:W-:-:S13]  /*0140*/  ISETP.NE.AND P0, PT, R5, RZ, PT ;  /* 0x000000ff0500720c */ /* 0x001fda0003f05270 */
[----:B------:R-:W-:Y:S05]  /*0150*/  @P0 BRA `(.L_x_2) ;  /* 0x0000000000600947 */ /* 0x000fea0003800000 */
[----:B------:R-:W0:Y:S01]  /*0160*/  S2UR UR8, SR_CgaCtaId ;  /* 0x00000000000879c3 */ /* 0x000e220000008800 */
[----:B------:R-:W-:Y:S01]  /*0170*/  UMOV UR4, 0x400 ;  /* 0x0000040000047882 */ /* 0x000fe20000000000 */
[----:B------:R-:W-:Y:S01]  /*0180*/  UMOV UR5, 0x1 ;  /* 0x0000000100057882 */ /* 0x000fe20000000000 */
[----:B------:R-:W-:Y:S01]  /*0190*/  UMOV UR6, 0x6 ;  /* 0x0000000600067882 */ /* 0x000fe20000000000 */
[----:B------:R-:W-:Y:S01]  /*01a0*/  ELECT P0, URZ, PT ;  /* 0x00000000003f782f */ /* 0x000fe20003800000 */
[----:B------:R-:W-:-:S04]  /*01b0*/  UIADD3 UR6, -UR6, 0x100000, URZ ;  /* 0x0010000006067890 */ /* 0x000fc8000fffe13f */
[----:B------:R-:W-:Y:S02]  /*01c0*/  USHF.L.U32 UR7, UR6, 0xb, URZ ;  /* 0x0000000b06077899 */ /* 0x000fe4000800063f */
[----:B------:R-:W-:Y:S02]  /*01d0*/  USHF.L.U32 UR6, UR6, 0x1, URZ ;  /* 0x0000000106067899 */ /* 0x000fe4000800063f */
[----:B0-----:R-:W-:Y:S02]  /*01e0*/  ULEA UR8, UR8, UR4, 0x18 ;  /* 0x0000000408087291 */ /* 0x001fe4000f8ec03f */
[----:B------:R-:W-:-:S04]  /*01f0*/  UIADD3 UR4, -UR5, 0x100000, URZ ;  /* 0x0010000005047890 */ /* 0x000fc8000fffe13f */
[----:B------:R-:W-:Y:S02]  /*0200*/  USHF.L.U32 UR5, UR4, 0xb, URZ ;  /* 0x0000000b04057899 */ /* 0x000fe4000800063f */
[----:B------:R-:W-:Y:S01]  /*0210*/  USHF.L.U32 UR4, UR4, 0x1, URZ ;  /* 0x0000000104047899 */ /* 0x000fe2000800063f */
[----:B------:R-:W0:Y:S11]  /*0220*/  FENCE.VIEW.ASYNC.S ;  /* 0x00000000000073c6 */ /* 0x000e360000000000 */
[----:B0-----:R0:W1:Y:S01]  /*0230*/  SYNCS.EXCH.64 URZ, [UR8], UR4 ;  /* 0x00000004083f75b2 */ /* 0x0010620008000100 */
[----:B------:R0:W2:Y:S01]  /*0240*/  SYNCS.EXCH.64 URZ, [UR8+0x28], UR6 ;  /* 0x00002806083f75b2 */ /* 0x0000a20008000100 */
[----:B------:R0:W3:Y:S01]  /*0250*/  SYNCS.EXCH.64 URZ, [UR8+0x8], UR4 ;  /* 0x00000804083f75b2 */ /* 0x0000e20008000100 */
[----:B------:R0:W4:Y:S01]  /*0260*/  SYNCS.EXCH.64 URZ, [UR8+0x30], UR6 ;  /* 0x00003006083f75b2 */ /* 0x0001220008000100 */
[----:B------:R0:W0:Y:S01]  /*0270*/  SYNCS.EXCH.64 URZ, [UR8+0x10], UR4 ;  /* 0x00001004083f75b2 */ /* 0x0000220008000100 */
[----:B------:R0:W0:Y:S01]  /*0280*/  SYNCS.EXCH.64 URZ, [UR8+0x38], UR6 ;  /* 0x00003806083f75b2 */ /* 0x0000220008000100 */
[----:B------:R0:W0:Y:S01]  /*0290*/  SYNCS.EXCH.64 URZ, [UR8+0x18], UR4 ;  /* 0x00001804083f75b2 */ /* 0x0000220008000100 */
[----:B------:R0:W0:Y:S01]  /*02a0*/  SYNCS.EXCH.64 URZ, [UR8+0x40], UR6 ;  /* 0x00004006083f75b2 */ /* 0x0000220008000100 */
[----:B------:R0:W0:Y:S01]  /*02b0*/  SYNCS.EXCH.64 URZ, [UR8+0x20], UR4 ;  /* 0x00002004083f75b2 */ /* 0x0000220008000100 */
[----:B------:R0:W0:Y:S01]  /*02c0*/  SYNCS.EXCH.64 URZ, [UR8+0x48], UR6 ;  /* 0x00004806083f75b2 */ /* 0x0000220008000100 */
[----:B------:R-:W-:Y:S01]  /*02d0*/  NOP ;  /* 0x0000000000007918 */ /* 0x000fe20000000000 */
.L_x_2:
[----:B------:R-:W-:Y:S01]  /*02e0*/  SHF.R.S32.HI R9, RZ, 0x1f, R98 ;  /* 0x0000001fff097819 */ /* 0x000fe20000011462 */
[----:B------:R-:W5:Y:S01]  /*02f0*/  SHFL.IDX PT, R0, R0, RZ, 0x1f ;  /* 0x00001fff00007589 */ /* 0x000f6200000e0000 */
[----:B0-----:R-:W0:Y:S01]  /*0300*/  S2UR UR8, SR_CTAID.X ;  /* 0x00000000000879c3 */ /* 0x001e220000002500 */
[----:B------:R-:W-:Y:S02]  /*0310*/  ELECT P0, URZ, PT ;  /* 0x00000000003f782f */ /* 0x000fe40003800000 */
[----:B------:R-:W-:Y:S01]  /*0320*/  LEA.HI R9, R9, R98, RZ, 0x7 ;  /* 0x0000006209097211 */ /* 0x000fe200078f38ff */
[----:B------:R-:W1:Y:S01]  /*0330*/  S2R R4, SR_CTAID.Y ;  /* 0x0000000000047919 */ /* 0x000e620000002600 */
[----:B------:R-:W-:Y:S01]  /*0340*/  SHF.R.S32.HI R6, RZ, 0x1f, R5 ;  /* 0x0000001fff067819 */ /* 0x000fe20000011405 */
[----:B------:R-:W-:Y:S01]  /*0350*/  ULDC UR4, c[0x0][0x150] ;  /* 0x0000540000047ab9 */ /* 0x000fe20000000800 */
[----:B------:R-:W-:Y:S01]  /*0360*/  LOP3.LUT R9, R9, 0xffffff80, RZ, 0xc0, !PT ;  /* 0xffffff8009097812 */ /* 0x000fe200078ec0ff */
[----:B------:R-:W-:Y:S01]  /*0370*/  NOP ;  /* 0x0000000000007918 */ /* 0x000fe20000000000 */
[----:B------:R-:W-:Y:S01]  /*0380*/  LEA.HI R6, R6, R5, RZ, 0x2 ;  /* 0x0000000506067211 */ /* 0x000fe200078f10ff */
[----:B------:R-:W2:Y:S01]  /*0390*/  LDC R11, c[0x0][0x144] ;  /* 0x00005100ff0b7b82 */ /* 0x000ea20000000800 */
[----:B------:R-:W-:Y:S01]  /*03a0*/  NOP ;  /* 0x0000000000007918 */ /* 0x000fe20000000000 */
[----:B------:R-:W-:Y:S01]  /*03b0*/  IMAD.IADD R8, R98, 0x1, -R9 ;  /* 0x0000000162087824 */ /* 0x000fe200078e0a09 */
[----:B------:R-:W-:Y:S01]  /*03c0*/  LOP3.LUT R6, R6, 0x3ffffffc, RZ, 0xc0, !PT ;  /* 0x3ffffffc06067812 */ /* 0x000fe200078ec0ff */
[----:B------:R-:W-:Y:S01]  /*03d0*/  IMAD.MOV.U32 R22, RZ, RZ, 0x1 ;  /* 0x00000001ff167424 */ /* 0x000fe200078e00ff */
[----:B------:R-:W-:-:S02]  /*03e0*/  ISETP.NE.AND P3, PT, R2, RZ, PT ;  /* 0x000000ff0200720c */ /* 0x000fc40003f65270 */
[----:B------:R-:W-:Y:S01]  /*03f0*/  SHF.R.S32.HI R9, RZ, 0x1f, R8 ;  /* 0x0000001fff097819 */ /* 0x000fe20000011408 */
[----:B------:R-:W-:Y:S01]  /*0400*/  IMAD.IADD R6, R5, 0x1, -R6 ;  /* 0x0000000105067824 */ /* 0x000fe200078e0a06 */
[----:B------:R-:W3:Y:S02]  /*0410*/  LDC R13, c[0x0][0x140] ;  /* 0x00005000ff0d7b82 */ /* 0x000ee40000000800 */
[----:B------:R-:W-:Y:S02]  /*0420*/  LEA.HI R9, R9, R8, RZ, 0x3 ;  /* 0x0000000809097211 */ /* 0x000fe400078f18ff */
[----:B-----5:R-:W-:Y:S02]  /*0430*/  ISETP.NE.OR P0, PT, R0, RZ, !P0 ;  /* 0x000000ff0000720c */ /* 0x020fe40004705670 */
[----:B------:R-:W-:Y:S02]  /*0440*/  SHF.R.S32.HI R0, RZ, 0x3, R9 ;  /* 0x00000003ff007819 */ /* 0x000fe40000011409 */
[----:B0-----:R-:W-:-:S02]  /*0450*/  I2FP.F32.U32 R10, UR8 ;  /* 0x00000008000a7c45 */ /* 0x001fc40008201000 */
[----:B------:R-:W-:-:S03]  /*0460*/  SHF.R.S32.HI R9, RZ, 0x1f, R9 ;  /* 0x0000001fff097819 */ /* 0x000fc60000011409 */
[----:B------:R-:W-:Y:S01]  /*0470*/  FMUL R10, R10, UR4 ;  /* 0x000000040a0a7c20 */ /* 0x000fe20008400000 */
[----:B------:R-:W-:Y:S01]  /*0480*/  LEA.HI R9, R9, R0, RZ, 0x2 ;  /* 0x0000000009097211 */ /* 0x000fe200078f10ff */
[----:B------:R-:W-:Y:S01]  /*0490*/  ULDC UR4, c[0x0][0x154] ;  /* 0x0000550000047ab9 */ /* 0x000fe20000000800 */
[----:B-1----:R-:W-:Y:S01]  /*04a0*/  I2FP.F32.U32 R12, R4 ;  /* 0x00000004000c7245 */ /* 0x002fe20000201000 */
[----:B------:R-:W-:Y:S01]  /*04b0*/  VOTEU.ALL UP0, P0 ;  /* 0x00000000003f7886 */ /* 0x000fe20000000000 */
[----:B------:R-:W-:Y:S01]  /*04c0*/  LOP3.LUT R9, R9, 0xfffffffc, RZ, 0xc0, !PT ;  /* 0xfffffffc09097812 */ /* 0x000fe200078ec0ff */
[----:B------:R-:W0:Y:S01]  /*04d0*/  F2I.U32.TRUNC.NTZ R10, R10 ;  /* 0x0000000a000a7305 */ /* 0x000e22000020f000 */
[----:B------:R-:W-:Y:S01]  /*04e0*/  VOTEU.ALL UP1, P0 ;  /* 0x00000000003f7886 */ /* 0x000fe20000020000 */
[----:B------:R-:W-:Y:S01]  /*04f0*/  FMUL R12, R12, UR4 ;  /* 0x000000040c0c7c20 */ /* 0x000fe20008400000 */
[----:B------:R-:W1:Y:S01]  /*0500*/  @!UP0 S2UR UR7, SR_CgaCtaId ;  /* 0x00000000000789c3 */ /* 0x000e620000008800 */
[----:B------:R-:W-:Y:S01]  /*0510*/  IMAD.IADD R9, R0, 0x1, -R9 ;  /* 0x0000000100097824 */ /* 0x000fe200078e0a09 */
[----:B------:R-:W-:Y:S01]  /*0520*/  SHF.R.S32.HI R0, RZ, 0x1f, R3 ;  /* 0x0000001fff007819 */ /* 0x000fe20000011403 */
[----:B------:R-:W-:Y:S01]  /*0530*/  UMOV UR4, 0x20 ;  /* 0x0000002000047882 */ /* 0x000fe20000000000 */
[----:B------:R-:W-:Y:S01]  /*0540*/  @!UP0 UMOV UR6, 0x400 ;  /* 0x0000040000068882 */ /* 0x000fe20000000000 */
[----:B------:R-:W-:Y:S01]  /*0550*/  IMAD R19, R6, 0x4, R9 ;  /* 0x0000000406137824 */ /* 0x000fe200078e0209 */
[----:B------:R-:W5:Y:S01]  /*0560*/  F2I.U32.TRUNC.NTZ R12, R12 ;  /* 0x0000000c000c7305 */ /* 0x000f62000020f000 */
[----:B------:R-:W-:Y:S01]  /*0570*/  LEA.HI R0, R0, R3, RZ, 0x2 ;  /* 0x0000000300007211 */ /* 0x000fe200078f10ff */
[----:B------:R-:W4:Y:S01]  /*0580*/  LDC R9, c[0x0][0x148] ;  /* 0x00005200ff097b82 */ /* 0x000f220000000800 */
[----:B------:R-:W-:-:S04]  /*0590*/  @!UP0 UIADD3 UR4, -UR4, 0x100000, URZ ;  /* 0x0010000004048890 */ /* 0x000fc8000fffe13f */
[----:B------:R-:W-:Y:S02]  /*05a0*/  @!UP0 USHF.L.U32 UR5, UR4, 0xb, URZ ;  /* 0x0000000b04058899 */ /* 0x000fe4000800063f */
[----:B------:R-:W-:Y:S01]  /*05b0*/  @!UP0 USHF.L.U32 UR4, UR4, 0x1, URZ ;  /* 0x0000000104048899 */ /* 0x000fe2000800063f */
[----:B------:R-:W-:Y:S01]  /*05c0*/  LEA.HI R6, R19, R19, RZ, 0x1 ;  /* 0x0000001313067211 */ /* 0x000fe200078f08ff */
[----:B0-----:R-:W-:Y:S01]  /*05d0*/  IMAD.MOV R14, RZ, RZ, -R10 ;  /* 0x000000ffff0e7224 */ /* 0x001fe200078e0a0a */
[----:B------:R-:W-:Y:S02]  /*05e0*/  LOP3.LUT R0, R0, 0xfffffffc, RZ, 0xc0, !PT ;  /* 0xfffffffc00007812 */ /* 0x000fe400078ec0ff */
[----:B------:R-:W-:Y:S01]  /*05f0*/  LOP3.LUT R10, R6, 0xfffffffe, RZ, 0xc0, !PT ;  /* 0xfffffffe060a7812 */ /* 0x000fe200078ec0ff */
[----:B--2---:R-:W-:Y:S01]  /*0600*/  IMAD R6, R11, R14, UR8 ;  /* 0x000000080b067e24 */ /* 0x004fe2000f8e020e */
[----:B---3--:R-:W-:Y:S01]  /*0610*/  ISETP.EQ.U32.AND P2, PT, R13, 0x1, PT ;  /* 0x000000010d00780c */ /* 0x008fe20003f42070 */
[----:B------:R-:W-:-:S02]  /*0620*/  IMAD.IADD R3, R3, 0x1, -R0 ;  /* 0x0000000103037824 */ /* 0x000fc400078e0a00 */
[C---:B------:R-:W-:Y:S02]  /*0630*/  IMAD.IADD R11, R19.reuse, 0x1, -R10 ;  /* 0x00000001130b7824 */ /* 0x040fe400078e0a0a */
[----:B------:R-:W-:Y:S01]  /*0640*/  IMAD.SHL.U32 R10, R19, 0x4, RZ ;  /* 0x00000004130a7824 */ /* 0x000fe200078e00ff */
[----:B------:R-:W-:Y:S01]  /*0650*/  ISETP.NE.AND P1, PT, R3, 0x3, PT ;  /* 0x000000030300780c */ /* 0x000fe20003f25270 */
[----:B-----5:R-:W-:Y:S01]  /*0660*/  IMAD.MOV R24, RZ, RZ, -R12 ;  /* 0x000000ffff187224 */ /* 0x020fe200078e0a0c */
[----:B------:R-:W-:Y:S01]  /*0670*/  ISETP.NE.AND P4, PT, R11, R6, PT ;  /* 0x000000060b00720c */ /* 0x000fe20003f85270 */
[----:B-1----:R-:W-:Y:S01]  /*0680*/  @!UP0 ULEA UR6, UR7, UR6, 0x18 ;  /* 0x0000000607068291 */ /* 0x002fe2000f8ec03f */
[----:B------:R-:W-:Y:S01]  /*0690*/  LOP3.LUT R19, R19, 0xc, R10, 0x78, !PT ;  /* 0x0000000c13137812 */ /* 0x000fe200078e780a */
[----:B------:R-:W-:Y:S01]  /*06a0*/  VOTEU.ALL UP0, P0 ;  /* 0x00000000003f7886 */ /* 0x000fe20000000000 */
[----:B------:R-:W-:Y:S01]  /*06b0*/  LOP3.LUT P0, RZ, R8, 0x7, RZ, 0xc0, !PT ;  /* 0x0000000708ff7812 */ /* 0x000fe2000780c0ff */
[----:B------:R-:W-:Y:S01]  /*06c0*/  VIADD R8, R2, 0xffffffff ;  /* 0xffffffff02087836 */ /* 0x000fe20000000000 */
[----:B------:R-:W-:Y:S01]  /*06d0*/  ISETP.EQ.OR P1, PT, R3, RZ, !P1 ;  /* 0x000000ff0300720c */ /* 0x000fe20004f22670 */
[----:B----4-:R-:W-:Y:S01]  /*06e0*/  IMAD R11, R9, R24, R4 ;  /* 0x00000018090b7224 */ /* 0x010fe200078e0204 */
[----:B------:R-:W-:-:S02]  /*06f0*/  ISETP.LT.U32.AND P0, PT, R19, 0x4, !P0 ;  /* 0x000000041300780c */ /* 0x000fc40004701070 */
[----:B------:R-:W-:Y:S02]  /*0700*/  ISETP.EQ.AND P1, PT, R2, RZ, P1 ;  /* 0x000000ff0200720c */ /* 0x000fe40000f22270 */
[----:B------:R-:W-:Y:S01]  /*0710*/  ISETP.GE.U32.AND P6, PT, R8, 0x2, PT ;  /* 0x000000020800780c */ /* 0x000fe20003fc6070 */
[----:B------:R-:W0:Y:S02]  /*0720*/  FENCE.VIEW.ASYNC.S ;  /* 0x00000000000073c6 */ /* 0x000e240000000000 */
[----:B0-----:R0:W1:Y:S01]  /*0730*/  @!UP0 SYNCS.EXCH.64 URZ, [UR6+0x60], UR4 ;  /* 0x00006004063f85b2 */ /* 0x0010620008000100 */
[----:B------:R-:W-:Y:S02]  /*0740*/  @P4 LEA.HI R0, R19, R19, RZ, 0x1 ;  /* 0x0000001313004211 */ /* 0x000fe400078f08ff */
[----:B------:R-:W-:Y:S02]  /*0750*/  SEL R18, RZ, 0x1, !P1 ;  /* 0x00000001ff127807 */ /* 0x000fe40004800000 */
[----:B------:R-:W-:-:S02]  /*0760*/  @P4 SHF.R.S32.HI R0, RZ, 0x1, R0 ;  /* 0x00000001ff004819 */ /* 0x000fc40000011400 */
[----:B------:R-:W-:Y:S02]  /*0770*/  SEL R18, R18, 0x2, P6 ;  /* 0x0000000212127807 */ /* 0x000fe40003000000 */
[----:B------:R-:W-:Y:S02]  /*0780*/  @P4 ISETP.NE.AND P5, PT, R0, R11, PT ;  /* 0x0000000b0000420c */ /* 0x000fe40003fa5270 */
[----:B------:R-:W-:Y:S02]  /*0790*/  SEL R11, RZ, 0x1, !P0 ;  /* 0x00000001ff0b7807 */ /* 0x000fe40004000000 */
[----:B------:R-:W-:Y:S02]  /*07a0*/  @P4 SEL R22, RZ, 0x1, P5 ;  /* 0x00000001ff164807 */ /* 0x000fe40002800000 */
[----:B------:R-:W-:Y:S01]  /*07b0*/  LOP3.LUT R0, R98, 0x7f, RZ, 0xc0, !PT ;  /* 0x0000007f62007812 */ /* 0x000fe200078ec0ff */
[----:B------:R0:W2:Y:S01]  /*07c0*/  @!UP1 SYNCS.EXCH.64 URZ, [UR6+0x68], UR4 ;  /* 0x00006804063f95b2 */ /* 0x0000a20008000100 */
[----:B------:R-:W-:Y:S01]  /*07d0*/  LOP3.LUT R22, R22, R11, RZ, 0xc0, !PT ;  /* 0x0000000b16167212 */ /* 0x000fe200078ec0ff */
[----:B------:R-:W-:Y:S01]  /*07e0*/  NOP ;  /* 0x0000000000007918 */ /* 0x000fe20000000000 */
[----:B------:R-:W-:Y:S05]  /*07f0*/  @!P2 BRA `(.L_x_3) ;  /* 0x000000000008a947 */ /* 0x000fea0003800000 */
[----:B-12---:R-:W-:Y:S01]  /*0800*/  UCGABAR_ARV ;  /* 0x00000000000079c7 */ /* 0x006fe20008000000 */
[----:B------:R-:W-:Y:S05]  /*0810*/  BRA `(.L_x_4) ;  /* 0x0000000000047947 */ /* 0x000fea0003800000 */
.L_x_3:
[----:B-12---:R-:W-:Y:S01]  /*0820*/  NOP ;  /* 0x0000000000007918 */ /* 0x006fe20000000000 */
.L_x_4:
[----:B------:R-:W1:Y:S01]  /*0830*/  LDC R2, c[0x0][0x65c] ;  /* 0x00019700ff027b82 */ /* 0x000e620000000800 */
[----:B------:R-:W-:Y:S01]  /*0840*/  LOP3.LUT R5, R5, 0xfffff7ff, RZ, 0xc0, !PT ;  /* 0xfffff7ff05057812 */ /* 0x000fe200078ec0ff */
[----:B------:R-:W-:Y:S02]  /*0850*/  IMAD.U32 R10, RZ, RZ, UR8 ;  /* 0x00000008ff0a7e24 */ /* 0x000fe4000f8e00ff */
[----:B------:R-:W-:Y:S01]  /*0860*/  IMAD.MOV.U32 R11, RZ, RZ, RZ ;  /* 0x000000ffff0b7224 */ /* 0x000fe200078e00ff */
[----:B-1----:R-:W-:-:S13]  /*0870*/  ISETP.NE.AND P1, PT, R2, 0x1, PT ;  /* 0x000000010200780c */ /* 0x002fda0003f25270 */
[----:B------:R-:W1:Y:S01]  /*0880*/  @P1 LDC R17, c[0x0][0x10] ;  /* 0x00000400ff111b82 */ /* 0x000e620000000800 */
[----:B------:R-:W-:Y:S01]  /*0890*/  @P1 LOP3.LUT R5, R5, 0x800, RZ, 0xfc, !PT ;  /* 0x0000080005051812 */ /* 0x000fe200078efcff */
[----:B------:R-:W-:Y:S02]  /*08a0*/  @P1 IMAD.MOV.U32 R5, RZ, RZ, RZ ;  /* 0x000000ffff051224 */ /* 0x000fe400078e00ff */
[----:B------:R-:W-:-:S04]  /*08b0*/  @P1 IMAD.MOV.U32 R15, RZ, RZ, RZ ;  /* 0x000000ffff0f1224 */ /* 0x000fc800078e00ff */
[----:B------:R-:W2:Y:S01]  /*08c0*/  @!P1 LDC R13, c[0x0][0xc] ;  /* 0x00000300ff0d9b82 */ /* 0x000ea20000000800 */
[----:B0-----:R-:W-:Y:S01]  /*08d0*/  ULDC UR4, c[0x0][0xc] ;  /* 0x0000030000047ab9 */ /* 0x001fe20000000800 */
[----:B------:R-:W-:Y:S01]  /*08e0*/  ULDC UR5, c[0x0][0x10] ;  /* 0x0000040000057ab9 */ /* 0x000fe20000000800 */
[----:B------:R-:W-:Y:S01]  /*08f0*/  ULDC UR6, c[0x0][0x14] ;  /* 0x0000050000067ab9 */ /* 0x000fe20000000800 */
[----:B------:R-:W-:-:S04]  /*0900*/  UIMAD.WIDE.U32 UR4, UR4, UR5, URZ ;  /* 0x00000005040472a5 */ /* 0x000fc8000f8e003f */
[----:B------:R-:W-:Y:S02]  /*0910*/  UIMAD.WIDE.U32 UR38, UR4, UR6, URZ ;  /* 0x00000006042672a5 */ /* 0x000fe4000f8e003f */
[----:B------:R-:W-:-:S04]  /*0920*/  UIMAD UR41, UR5, UR6, URZ ;  /* 0x00000006052972a4 */ /* 0x000fc8000f8e023f */
[----:B------:R-:W-:Y:S01]  /*0930*/  UIADD3 UR41, UR39, UR41, URZ ;  /* 0x0000002927297290 */ /* 0x000fe2000fffe03f */
[----:B-1----:R-:W-:-:S04]  /*0940*/  @P1 IMAD.WIDE.U32 R16, R17, UR8, R4 ;  /* 0x0000000811101c25 */ /* 0x002fc8000f8e0004 */
[----:B------:R-:W-:Y:S02]  /*0950*/  @P1 IMAD.IADD R17, R17, 0x1, R15 ;  /* 0x0000000111111824 */ /* 0x000fe400078e020f */
[----:B--2---:R-:W-:-:S04]  /*0960*/  @!P1 IMAD.WIDE.U32 R10, R4, R13, R10 ;  /* 0x0000000d040a9225 */ /* 0x004fc800078e000a */
[----:B------:R-:W-:Y:S02]  /*0970*/  @!P1 IMAD.MOV.U32 R16, RZ, RZ, R10 ;  /* 0x000000ffff109224 */ /* 0x000fe400078e000a */
[----:B------:R-:W-:Y:S01]  /*0980*/  @!P1 IMAD.MOV.U32 R17, RZ, RZ, R11 ;  /* 0x000000ffff119224 */ /* 0x000fe200078e000b */
[----:B------:R-:W-:Y:S06]  /*0990*/  @!P2 BRA `(.L_x_5) ;  /* 0x00000000000ca947 */ /* 0x000fec0003800000 */
[----:B------:R-:W-:Y:S01]  /*09a0*/  UCGABAR_WAIT ;  /* 0x0000000000007dc7 */ /* 0x000fe20008000000 */
[----:B------:R-:W-:Y:S01]  /*09b0*/  CCTL.IVALL ;  /* 0x00000000ff00798f */ /* 0x000fe20002000000 */
[----:B------:R-:W-:Y:S05]  /*09c0*/  BRA `(.L_x_6) ;  /* 0x0000000000047947 */ /* 0x000fea0003800000 */
.L_x_5:
[----:B------:R-:W-:Y:S06]  /*09d0*/  BAR.SYNC.DEFER_BLOCKING 0x0 ;  /* 0x0000000000007b1d */ /* 0x000fec0000010000 */
.L_x_6:
[----:B------:R-:W-:Y:S05]  /*09e0*/  @!P3 BRA `(.L_x_7) ;  /* 0x000000700094b947 */ /* 0x000fea0003800000 */
[----:B------:R-:W-:-:S13]  /*09f0*/  ISETP.GT.U32.AND P0, PT, R8, 0x1, PT ;  /* 0x000000010800780c */ /* 0x000fda0003f04070 */
[----:B------:R-:W-:Y:S05]  /*0a00*/  @P0 EXIT ;  /* 0x000000000000094d */ /* 0x000fea0003800000 */
[----:B------:R-:W-:Y:S01]  /*0a10*/  ULDC.64 UR4, c[0x0][0x650] ;  /* 0x0001940000047ab9 */ /* 0x000fe20000000a00 */
[----:B------:R-:W-:Y:S01]  /*0a20*/  PRMT R3, RZ, 0x7610, R3 ;  /* 0x00007610ff037816 */ /* 0x000fe20000000003 */
[----:B------:R-:W-:Y:S01]  /*0a30*/  IMAD.MOV.U32 R111, RZ, RZ, -0x1 ;  /* 0xffffffffff6f7424 */ /* 0x000fe200078e00ff */
[----:B------:R-:W-:Y:S01]  /*0a40*/  ISETP.GE.U32.AND P0, PT, R16, UR4, PT ;  /* 0x0000000410007c0c */ /* 0x000fe2000bf06070 */
[----:B------:R-:W-:Y:S02]  /*0a50*/  IMAD.MOV.U32 R103, RZ, RZ, -0x1 ;  /* 0xffffffffff677424 */ /* 0x000fe400078e00ff */
[----:B------:R-:W-:Y:S01]  /*0a60*/  IMAD.MOV.U32 R23, RZ, RZ, -0x1 ;  /* 0xffffffffff177424 */ /* 0x000fe200078e00ff */
[----:B------:R-:W-:-:S13]  /*0a70*/  ISETP.GE.U32.AND.EX P0, PT, R17, UR5, PT, P0 ;  /* 0x0000000511007c0c */ /* 0x000fda000bf06100 */
[----:B------:R-:W-:Y:S05]  /*0a80*/  @P0 BRA `(.L_x_8) ;  /* 0x00000004002c0947 */ /* 0x000fea0003800000 */
[----:B------:R-:W0:Y:S01]  /*0a90*/  LDC.64 R26, c[0x0][0x628] ;  /* 0x00018a00ff1a7b82 */ /* 0x000e220000000a00 */
[----:B------:R-:W-:Y:S02]  /*0aa0*/  IMAD.MOV.U32 R10, RZ, RZ, R16 ;  /* 0x000000ffff0a7224 */ /* 0x000fe400078e0010 */
[----:B------:R-:W-:-:S05]  /*0ab0*/  IMAD.MOV.U32 R11, RZ, RZ, R17 ;  /* 0x000000ffff0b7224 */ /* 0x000fca00078e0011 */
[----:B------:R-:W1:Y:S08]  /*0ac0*/  LDC R8, c[0x0][0x630] ;  /* 0x00018c00ff087b82 */ /* 0x000e700000000800 */
[----:B------:R-:W2:Y:S01]  /*0ad0*/  LDC.64 R28, c[0x0][0x620] ;  /* 0x00018800ff1c7b82 */ /* 0x000ea20000000a00 */
[----:B0-----:R-:W-:-:S04]  /*0ae0*/  ISETP.NE.U32.AND P0, PT, R26, RZ, PT ;  /* 0x000000ff1a00720c */ /* 0x001fc80003f05070 */
[----:B------:R-:W-:-:S13]  /*0af0*/  ISETP.NE.AND.EX P0, PT, R27, RZ, PT, P0 ;  /* 0x000000ff1b00720c */ /* 0x000fda0003f05300 */
[----:B-12---:R-:W-:Y:S05]  /*0b00*/  @!P0 BRA `(.L_x_9) ;  /* 0x0000000000288947 */ /* 0x006fea0003800000 */
[----:B------:R-:W0:Y:S02]  /*0b10*/  LDC R3, c[0x0][0x634] ;  /* 0x00018d00ff037b82 */ /* 0x000e240000000800 */
[----:B0-----:R-:W-:-:S05]  /*0b20*/  IADD3 R3, P0, R16, R3, RZ ;  /* 0x0000000310037210 */ /* 0x001fca0007f1e0ff */
[----:B------:R-:W-:-:S04]  /*0b30*/  IMAD.X R21, RZ, RZ, R17, P0 ;  /* 0x000000ffff157224 */ /* 0x000fc800000e0611 */
[----:B------:R-:W-:-:S04]  /*0b40*/  IMAD.WIDE.U32 R10, R21, R26, RZ ;  /* 0x0000001a150a7225 */ /* 0x000fc800078e00ff */
[----:B------:R-:W-:-:S04]  /*0b50*/  IMAD.WIDE.U32 R12, P0, R3, R27, R10 ;  /* 0x0000001b030c7225 */ /* 0x000fc8000780000a */
[----:B------:R-:W-:-:S04]  /*0b60*/  IMAD.WIDE.U32 R10, R3, R26, RZ ;  /* 0x0000001a030a7225 */ /* 0x000fc800078e00ff */
[----:B------:R-:W-:Y:S01]  /*0b70*/  IMAD.X R15, RZ, RZ, RZ, P0 ;  /* 0x000000ffff0f7224 */ /* 0x000fe200000e06ff */
[----:B------:R-:W-:Y:S01]  /*0b80*/  IADD3 RZ, P0, R11, R12, RZ ;  /* 0x0000000c0bff7210 */ /* 0x000fe20007f1e0ff */
[----:B------:R-:W-:-:S04]  /*0b90*/  IMAD.MOV.U32 R14, RZ, RZ, R13 ;  /* 0x000000ffff0e7224 */ /* 0x000fc800078e000d */
[----:B------:R-:W-:-:S08]  /*0ba0*/  IMAD.WIDE.U32.X R10, R21, R27, R14, P0 ;  /* 0x0000001b150a7225 */ /* 0x000fd000000e040e */
.L_x_9:
[----:B------:R-:W0:Y:S01]  /*0bb0*/  LDC.64 R32, c[0x0][0x640] ;  /* 0x00019000ff207b82 */ /* 0x000e220000000a00 */
[--C-:B------:R-:W-:Y:S01]  /*0bc0*/  SHF.R.U64 R27, R10, R8, R11.reuse ;  /* 0x000000080a1b7219 */ /* 0x100fe2000000120b */
[----:B------:R-:W-:Y:S01]  /*0bd0*/  IMAD R31, R9, R24, R4 ;  /* 0x00000018091f7224 */ /* 0x000fe200078e0204 */
[----:B------:R-:W-:Y:S01]  /*0be0*/  SHF.R.U32.HI R3, RZ, R8, R11 ;  /* 0x00000008ff037219 */ /* 0x000fe2000001160b */
[----:B------:R-:W-:Y:S01]  /*0bf0*/  IMAD.MOV.U32 R23, RZ, RZ, 0x1 ;  /* 0x00000001ff177424 */ /* 0x000fe200078e00ff */
[----:B------:R-:W-:-:S03]  /*0c00*/  IADD3 R5, P0, RZ, -R27, RZ ;  /* 0x8000001bff057210 */ /* 0x000fc60007f1e0ff */
[----:B------:R-:W1:Y:S02]  /*0c10*/  LDC R12, c[0x0][0x618] ;  /* 0x00018600ff0c7b82 */ /* 0x000e640000000800 */
[----:B------:R-:W-:Y:S02]  /*0c20*/  IMAD.X R3, RZ, RZ, ~R3, P0 ;  /* 0x000000ffff037224 */ /* 0x000fe400000e0e03 */
[----:B------:R-:W-:-:S04]  /*0c30*/  IMAD.WIDE.U32 R10, R5, R28, R16 ;  /* 0x0000001c050a7225 */ /* 0x000fc800078e0010 */
[----:B------:R-:W2:Y:S01]  /*0c40*/  LDC R20, c[0x0][0x608] ;  /* 0x00018200ff147b82 */ /* 0x000ea20000000800 */
[----:B------:R-:W-:Y:S02]  /*0c50*/  IMAD R8, R3, R28, RZ ;  /* 0x0000001c03087224 */ /* 0x000fe400078e02ff */
[----:B------:R-:W-:Y:S02]  /*0c60*/  IMAD.MOV.U32 R3, RZ, RZ, -0x1 ;  /* 0xffffffffff037424 */ /* 0x000fe400078e00ff */
[----:B------:R-:W-:-:S03]  /*0c70*/  IMAD R5, R5, R29, R8 ;  /* 0x0000001d05057224 */ /* 0x000fc600078e0208 */
[----:B------:R-:W3:Y:S01]  /*0c80*/  LDC R30, c[0x0][0x658] ;  /* 0x00019600ff1e7b82 */ /* 0x000ee20000000800 */
[----:B------:R-:W-:Y:S01]  /*0c90*/  IMAD.IADD R5, R11, 0x1, R5 ;  /* 0x000000010b057824 */ /* 0x000fe200078e0205 */
[----:B0-----:R-:W-:-:S04]  /*0ca0*/  ISETP.NE.U32.AND P0, PT, R32, RZ, PT ;  /* 0x000000ff2000720c */ /* 0x001fc80003f05070 */
[----:B------:R-:W-:Y:S02]  /*0cb0*/  ISETP.NE.AND.EX P0, PT, R33, RZ, PT, P0 ;  /* 0x000000ff2100720c */ /* 0x000fe40003f05300 */
[----:B------:R-:W0:Y:S01]  /*0cc0*/  LDC R26, c[0x0][0x600] ;  /* 0x00018000ff1a7b82 */ /* 0x000e220000000800 */
[-CC-:B-1----:R-:W-:Y:S02]  /*0cd0*/  SHF.R.U64 R14, R10, R12.reuse, R5.reuse ;  /* 0x0000000c0a0e7219 */ /* 0x182fe40000001205 */
[----:B------:R-:W-:-:S05]  /*0ce0*/  SHF.R.U32.HI R5, RZ, R12, R5 ;  /* 0x0000000cff057219 */ /* 0x000fca0000011605 */
[----:B------:R-:W1:Y:S01]  /*0cf0*/  LDC R15, c[0x0][0x648] ;  /* 0x00019200ff0f7b82 */ /* 0x000e620000000800 */
[-CC-:B--2---:R-:W-:Y:S02]  /*0d00*/  SHF.R.U64 R29, R14, R20.reuse, R5.reuse ;  /* 0x000000140e1d7219 */ /* 0x184fe40000001205 */
[----:B------:R-:W-:-:S05]  /*0d10*/  SHF.R.U32.HI R5, RZ, R20, R5 ;  /* 0x00000014ff057219 */ /* 0x000fca0000011605 */
[----:B------:R-:W2:Y:S01]  /*0d20*/  LDC R21, c[0x0][0x638] ;  /* 0x00018e00ff157b82 */ /* 0x000ea20000000800 */
[-CC-:B---3--:R-:W-:Y:S02]  /*0d30*/  SHF.R.U64 R20, R29, R30.reuse, R5.reuse ;  /* 0x0000001e1d147219 */ /* 0x188fe40000001205 */
[-C--:B------:R-:W-:Y:S02]  /*0d40*/  SHF.L.U32 R3, R3, R30.reuse, RZ ;  /* 0x0000001e03037219 */ /* 0x080fe400000006ff */
[----:B------:R-:W-:Y:S01]  /*0d50*/  SHF.R.U32.HI R5, RZ, R30, R5 ;  /* 0x0000001eff057219 */ /* 0x000fe20000011605 */
[----:B------:R-:W-:Y:S01]  /*0d60*/  IMAD.MOV.U32 R4, RZ, RZ, R20 ;  /* 0x000000ffff047224 */ /* 0x000fe200078e0014 */
[----:B------:R-:W-:Y:S01]  /*0d70*/  LOP3.LUT R12, RZ, R3, RZ, 0x33, !PT ;  /* 0x00000003ff0c7212 */ /* 0x000fe200078e33ff */
[----:B------:R-:W3:Y:S01]  /*0d80*/  LDC R25, c[0x0][0x610] ;  /* 0x00018400ff197b82 */ /* 0x000ee20000000800 */
[----:B------:R-:W-:Y:S05]  /*0d90*/  @!P0 BRA `(.L_x_10) ;  /* 0x0000000000288947 */ /* 0x000fea0003800000 */
[----:B------:R-:W4:Y:S02]  /*0da0*/  LDC R3, c[0x0][0x64c] ;  /* 0x00019300ff037b82 */ /* 0x000f240000000800 */
[----:B----4-:R-:W-:-:S05]  /*0db0*/  IADD3 R3, P0, R20, R3, RZ ;  /* 0x0000000314037210 */ /* 0x010fca0007f1e0ff */
        /* <DEDUP_REMOVED lines=8> */
.L_x_10:
[----:B-1----:R-:W-:Y:S01]  /*0e40*/  SHF.R.U64 R4, R4, R15, R5 ;  /* 0x0000000f04047219 */ /* 0x002fe20000001205 */
[----:B0-----:R-:W-:Y:S01]  /*0e50*/  VIADD R5, R26, 0xffffffff ;  /* 0xffffffff1a057836 */ /* 0x001fe20000000000 */
[----:B------:R-:W-:Y:S01]  /*0e60*/  SHF.L.U32 R3, R23, R30, RZ ;  /* 0x0000001e17037219 */ /* 0x000fe200000006ff */
[----:B------:R-:W-:Y:S01]  /*0e70*/  IMAD.MOV.U32 R23, RZ, RZ, R27 ;  /* 0x000000ffff177224 */ /* 0x000fe200078e001b */
[----:B------:R-:W-:Y:S01]  /*0e80*/  LOP3.LUT R12, R29, R12, RZ, 0xc0, !PT ;  /* 0x0000000c1d0c7212 */ /* 0x000fe200078ec0ff */
[----:B------:R-:W-:Y:S01]  /*0e90*/  IMAD.MOV R8, RZ, RZ, -R4 ;  /* 0x000000ffff087224 */ /* 0x000fe200078e0a04 */
[----:B------:R-:W-:Y:S02]  /*0ea0*/  SEL R6, R6, R31, !P1 ;  /* 0x0000001f06067207 */ /* 0x000fe40004800000 */
[----:B------:R-:W-:Y:S01]  /*0eb0*/  LOP3.LUT R5, R14, R5, RZ, 0xc0, !PT ;  /* 0x000000050e057212 */ /* 0x000fe200078ec0ff */
[----:B------:R-:W-:Y:S02]  /*0ec0*/  IMAD R9, R3, R4, R12 ;  /* 0x0000000403097224 */ /* 0x000fe400078e020c */
[----:B--2---:R-:W-:-:S02]  /*0ed0*/  IMAD R3, R8, R21, R20 ;  /* 0x0000001508037224 */ /* 0x004fc400078e0214 */
[----:B---3--:R-:W-:Y:S02]  /*0ee0*/  IMAD R6, R9, R25, R6 ;  /* 0x0000001909067224 */ /* 0x008fe400078e0206 */
[----:B------:R-:W-:Y:S02]  /*0ef0*/  IMAD R111, R3, R26, R5 ;  /* 0x0000001a036f7224 */ /* 0x000fe400078e0205 */
[----:B------:R-:W-:-:S03]  /*0f00*/  IMAD.MOV.U32 R4, RZ, RZ, 0x1 ;  /* 0x00000001ff047424 */ /* 0x000fc600078e00ff */
[----:B------:R-:W-:Y:S02]  /*0f10*/  SEL R103, R111, R6, !P1 ;  /* 0x000000066f677207 */ /* 0x000fe40004800000 */
[----:B------:R-:W-:Y:S02]  /*0f20*/  PRMT R3, R4, 0x7610, R3 ;  /* 0x0000761004037816 */ /* 0x000fe40000000003 */
[----:B------:R-:W-:-:S07]  /*0f30*/  SEL R111, R6, R111, !P1 ;  /* 0x0000006f066f7207 */ /* 0x000fce0004800000 */
.L_x_8:
[----:B------:R-:W-:-:S08]  /*0f40*/  NOP ;  /* 0x0000000000007918 */ /* 0x000fd00000000000 */
[----:B------:R-:W0:Y:S02]  /*0f50*/  USETMAXREG.TRY_ALLOC.CTAPOOL UP0, 0xe8 ;  /* 0x000000e8000079c8 */ /* 0x000e240008000600 */
[----:B0-----:R-:W-:-:S13]  /*0f60*/  PLOP3.LUT P0, PT, PT, PT, UP0, 0x80, 0x0 ;  /* 0x000000000000781c */ /* 0x001fda0003f0f008 */
[----:B------:R-:W-:Y:S05]  /*0f70*/  @!P0 BRA `(.L_x_8) ;  /* 0xfffffffc00f08947 */ /* 0x000fea000383ffff */
[----:B------:R-:W-:Y:S01]  /*0f80*/  ULDC.64 UR4, c[0x0][0x598] ;  /* 0x0001660000047ab9 */ /* 0x000fe20000000a00 */
[----:B------:R-:W-:Y:S01]  /*0f90*/  ULDC.64 UR36, c[0x0][0x208] ;  /* 0x0000820000247ab9 */ /* 0x000fe20000000a00 */
[----:B------:R-:W-:-:S04]  /*0fa0*/  ISETP.NE.U32.AND P0, PT, RZ, UR4, PT ;  /* 0x00000004ff007c0c */ /* 0x000fc8000bf05070 */
[----:B------:R-:W-:-:S13]  /*0fb0*/  ISETP.NE.AND.EX P0, PT, RZ, UR5, PT, P0 ;  /* 0x00000005ff007c0c */ /* 0x000fda000bf05300 */
[----:B------:R-:W-:Y:S05]  /*0fc0*/  @!P0 BRA `(.L_x_11) ;  /* 0x00000000001c8947 */ /* 0x000fea0003800000 */
[----:B------:R-:W0:Y:S02]  /*0fd0*/  LDC.64 R4, c[0x0][0x598] ;  /* 0x00016600ff047b82 */ /* 0x000e240000000a00 */
[----:B0-----:R-:W2:Y:S02]  /*0fe0*/  LDG.E.64 R4, desc[UR36][R4.64] ;  /* 0x0000002404047981 */ /* 0x001ea4000c1e1b00 */
[----:B--2---:R-:W-:-:S04]  /*0ff0*/  ISETP.NE.U32.AND P0, PT, R4, RZ, PT ;  /* 0x000000ff0400720c */ /* 0x004fc80003f05070 */
[----:B------:R-:W-:-:S13]  /*1000*/  ISETP.NE.AND.EX P0, PT, R5, RZ, PT, P0 ;  /* 0x000000ff0500720c */ /* 0x000fda0003f05300 */
[----:B------:R-:W-:Y:S05]  /*1010*/  @!P0 BRA `(.L_x_11) ;  /* 0x0000000000088947 */ /* 0x000fea0003800000 */
[----:B------:R0:W5:Y:S01]  /*1020*/  LD.E R90, desc[UR36][R4.64] ;  /* 0x00000024045a7980 */ /* 0x000162000c101900 */
[----:B------:R-:W-:Y:S05]  /*1030*/  BRA `(.L_x_12) ;  /* 0x0000000000247947 */ /* 0x000fea0003800000 */
.L_x_11:
[----:B------:R-:W-:Y:S02]  /*1040*/  ULDC.64 UR4, c[0x0][0x588] ;  /* 0x0001620000047ab9 */ /* 0x000fe40000000a00 */
[----:B------:R-:W-:-:S04]  /*1050*/  ISETP.NE.U32.AND P0, PT, RZ, UR4, PT ;  /* 0x00000004ff007c0c */ /* 0x000fc8000bf05070 */
[----:B------:R-:W-:-:S13]  /*1060*/  ISETP.NE.AND.EX P0, PT, RZ, UR5, PT, P0 ;  /* 0x00000005ff007c0c */ /* 0x000fda000bf05300 */
[----:B------:R-:W-:Y:S05]  /*1070*/  @!P0 BRA `(.L_x_13) ;  /* 0x00000000000c8947 */ /* 0x000fea0003800000 */
[----:B------:R-:W0:Y:S02]  /*1080*/  LDC.64 R90, c[0x0][0x588] ;  /* 0x00016200ff5a7b82 */ /* 0x000e240000000a00 */
[----:B0-----:R1:W5:Y:S01]  /*1090*/  LDG.E R90, desc[UR36][R90.64] ;  /* 0x000000245a5a7981 */ /* 0x001362000c1e1900 */
[----:B------:R-:W-:Y:S05]  /*10a0*/  BRA `(.L_x_12) ;  /* 0x0000000000087947 */ /* 0x000fea0003800000 */
.L_x_13:
[----:B------:R-:W-:Y:S02]  /*10b0*/  ULDC UR4, c[0x0][0x580] ;  /* 0x0001600000047ab9 */ /* 0x000fe40000000800 */
[----:B------:R-:W-:-:S07]  /*10c0*/  IMAD.U32 R90, RZ, RZ, UR4 ;  /* 0x00000004ff5a7e24 */ /* 0x000fce000f8e00ff */
.L_x_12:
[----:B------:R-:W-:Y:S02]  /*10d0*/  ULDC.64 UR4, c[0x0][0x5a0] ;  /* 0x0001680000047ab9 */ /* 0x000fe40000000a00 */
[----:B------:R-:W-:-:S04]  /*10e0*/  ISETP.NE.U32.AND P0, PT, RZ, UR4, PT ;  /* 0x00000004ff007c0c */ /* 0x000fc8000bf05070 */
[----:B------:R-:W-:-:S13]  /*10f0*/  ISETP.NE.AND.EX P0, PT, RZ, UR5, PT, P0 ;  /* 0x00000005ff007c0c */ /* 0x000fda000bf05300 */
[----:B------:R-:W-:Y:S05]  /*1100*/  @!P0 BRA `(.L_x_14) ;  /* 0x00000000001c8947 */ /* 0x000fea0003800000 */
[----:B0-----:R-:W0:Y:S02]  /*1110*/  LDC.64 R4, c[0x0][0x5a0] ;  /* 0x00016800ff047b82 */ /* 0x001e240000000a00 */
[----:B0-----:R-:W2:Y:S02]  /*1120*/  LDG.E.64 R4, desc[UR36][R4.64] ;  /* 0x0000002404047981 */ /* 0x001ea4000c1e1b00 */
[----:B--2---:R-:W-:-:S04]  /*1130*/  ISETP.NE.U32.AND P0, PT, R4, RZ, PT ;  /* 0x000000ff0400720c */ /* 0x004fc80003f05070 */
[----:B------:R-:W-:-:S13]  /*1140*/  ISETP.NE.AND.EX P0, PT, R5, RZ, PT, P0 ;  /* 0x000000ff0500720c */ /* 0x000fda0003f05300 */
[----:B------:R-:W-:Y:S05]  /*1150*/  @!P0 BRA `(.L_x_14) ;  /* 0x0000000000088947 */ /* 0x000fea0003800000 */
[----:B-1----:R0:W5:Y:S01]  /*1160*/  LD.E R91, desc[UR36][R4.64] ;  /* 0x00000024045b7980 */ /* 0x002162000c101900 */
[----:B------:R-:W-:Y:S05]  /*1170*/  BRA `(.L_x_15) ;  /* 0x0000000000247947 */ /* 0x000fea0003800000 */
.L_x_14:
[----:B------:R-:W-:Y:S02]  /*1180*/  ULDC.64 UR4, c[0x0][0x590] ;  /* 0x0001640000047ab9 */ /* 0x000fe40000000a00 */
[----:B------:R-:W-:-:S04]  /*1190*/  ISETP.NE.U32.AND P0, PT, RZ, UR4, PT ;  /* 0x00000004ff007c0c */ /* 0x000fc8000bf05070 */
[----:B------:R-:W-:-:S13]  /*11a0*/  ISETP.NE.AND.EX P0, PT, RZ, UR5, PT, P0 ;  /* 0x00000005ff007c0c */ /* 0x000fda000bf05300 */
[----:B------:R-:W-:Y:S05]  /*11b0*/  @!P0 BRA `(.L_x_16) ;  /* 0x00000000000c8947 */ /* 0x000fea0003800000 */
[----:B0-----:R-:W1:Y:S02]  /*11c0*/  LDC.64 R4, c[0x0][0x590] ;  /* 0x00016400ff047b82 */ /* 0x001e640000000a00 */
[----:B-1----:R1:W5:Y:S01]  /*11d0*/  LDG.E R91, desc[UR36][R4.64] ;  /* 0x00000024045b7981 */ /* 0x002362000c1e1900 */
[----:B------:R-:W-:Y:S05]  /*11e0*/  BRA `(.L_x_15) ;  /* 0x0000000000087947 */ /* 0x000fea0003800000 */
.L_x_16:
[----:B------:R-:W-:Y:S02]  /*11f0*/  ULDC UR4, c[0x0][0x584] ;  /* 0x0001610000047ab9 */ /* 0x000fe40000000800 */
[----:B-1----:R-:W-:-:S07]  /*1200*/  IMAD.U32 R91, RZ, RZ, UR4 ;  /* 0x00000004ff5b7e24 */ /* 0x002fce000f8e00ff */
.L_x_15:
[----:B------:R-:W-:-:S13]  /*1210*/  LOP3.LUT P0, RZ, R3, 0xff, RZ, 0xc0, !PT ;  /* 0x000000ff03ff7812 */ /* 0x000fda000780c0ff */
[----:B------:R-:W-:Y:S05]  /*1220*/  @!P0 EXIT ;  /* 0x000000000000894d */ /* 0x000fea0003800000 */
[----:B------:R-:W2:Y:S01]  /*1230*/  LDC R93, c[0x0][0x658] ;  /* 0x00019600ff5d7b82 */ /* 0x000ea20000000800 */
[----:B------:R-:W-:Y:S01]  /*1240*/  LOP3.LUT R7, R7, 0x1, RZ, 0xc0, !PT ;  /* 0x0000000107077812 */ /* 0x000fe200078ec0ff */
[----:B------:R-:W-:Y:S01]  /*1250*/  ULDC.64 UR6, c[0x0][0x288] ;  /* 0x0000a20000067ab9 */ /* 0x000fe20000000a00 */
[----:B------:R-:W-:Y:S01]  /*1260*/  SHF.R.U32.HI R3, RZ, 0x2, R98 ;  /* 0x00000002ff037819 */ /* 0x000fe20000011662 */
[----:B------:R-:W-:Y:S01]  /*1270*/  UIADD3 UR4, UR7, 0x7f, URZ ;  /* 0x0000007f07047890 */ /* 0x000fe2000fffe03f */
[----:B------:R-:W-:Y:S01]  /*1280*/  SHF.R.U32.HI R0, RZ, 0x1, R0 ;  /* 0x00000001ff007819 */ /* 0x000fe20000011600 */
[----:B------:R-:W-:Y:S01]  /*1290*/  IMAD.SHL.U32 R88, R7, 0x40, RZ ;  /* 0x0000004007587824 */ /* 0x000fe200078e00ff */
[----:B------:R-:W-:Y:S01]  /*12a0*/  LOP3.LUT R3, R3, 0x7, RZ, 0xc0, !PT ;  /* 0x0000000703037812 */ /* 0x000fe200078ec0ff */
[----:B------:R-:W3:Y:S01]  /*12b0*/  LDC.64 R96, c[0x0][0x5c8] ;  /* 0x00017200ff607b82 */ /* 0x000ee20000000a00 */
[----:B------:R-:W-:Y:S01]  /*12c0*/  USHF.R.S32.HI UR5, URZ, 0x1f, UR4 ;  /* 0x0000001f3f057899 */ /* 0x000fe20008011404 */
[----:B------:R-:W-:Y:S01]  /*12d0*/  LOP3.LUT R0, R0, 0x30, RZ, 0xc0, !PT ;  /* 0x0000003000007812 */ /* 0x000fe200078ec0ff */
[----:B------:R-:W-:Y:S01]  /*12e0*/  IMAD.MOV.U32 R6, RZ, RZ, 0x1 ;  /* 0x00000001ff067424 */ /* 0x000fe200078e00ff */
[--C-:B------:R-:W-:Y:S01]  /*12f0*/  LOP3.LUT R88, R88, 0x40, R3.reuse, 0xe2, !PT ;  /* 0x0000004058587812 */ /* 0x100fe200078ee203 */
[----:B------:R-:W-:Y:S01]  /*1300*/  ULEA.HI UR5, UR5, UR4, URZ, 0x7 ;  /* 0x0000000405057291 */ /* 0x000fe2000f8f383f */
[-C--:B01----:R-:W-:Y:S01]  /*1310*/  IADD3 R4, RZ, -R0.reuse, -R3 ;  /* 0x80000000ff047210 */ /* 0x083fe20007ffe803 */
[----:B------:R-:W-:Y:S01]  /*1320*/  IMAD.U32 R5, RZ, RZ, UR6 ;  /* 0x00000006ff057e24 */ /* 0x000fe2000f8e00ff */
[----:B------:R-:W0:Y:S01]  /*1330*/  LDC R100, c[0x0][0x600] ;  /* 0x00018000ff647b82 */ /* 0x000e220000000800 */
[----:B------:R-:W-:Y:S01]  /*1340*/  LOP3.LUT R88, R88, R0, RZ, 0xfc, !PT ;  /* 0x0000000058587212 */ /* 0x000fe200078efcff */
[----:B------:R-:W-:Y:S01]  /*1350*/  IMAD.MOV.U32 R0, RZ, RZ, -0x1 ;  /* 0xffffffffff007424 */ /* 0x000fe200078e00ff */
[----:B------:R-:W-:Y:S01]  /*1360*/  USHF.R.S32.HI UR43, URZ, 0x7, UR5 ;  /* 0x000000073f2b7899 */ /* 0x000fe20008011405 */
[C---:B------:R-:W-:Y:S01]  /*1370*/  LOP3.LUT R92, R98.reuse, 0x3, RZ, 0xc0, !PT ;  /* 0x00000003625c7812 */ /* 0x040fe200078ec0ff */
[----:B------:R-:W-:Y:S01]  /*1380*/  IMAD R4, R7, -0x40, R4 ;  /* 0xffffffc007047824 */ /* 0x000fe200078e0204 */
[----:B------:R-:W-:Y:S01]  /*1390*/  LOP3.LUT R99, R98, 0x80, RZ, 0xc0, !PT ;  /* 0x0000008062637812 */ /* 0x000fe200078ec0ff */
[----:B------:R-:W-:Y:S01]  /*13a0*/  UISETP.LT.AND UP0, UPT, UR43, 0x1, UPT ;  /* 0x000000012b00788c */ /* 0x000fe2000bf01270 */
[-C--:B--2---:R-:W-:Y:S01]  /*13b0*/  SHF.L.U32 R0, R0, R93.reuse, RZ ;  /* 0x0000005d00007219 */ /* 0x084fe200000006ff */
[----:B------:R-:W-:Y:S01]  /*13c0*/  ULDC UR4, c[0x0][0x284] ;  /* 0x0000a10000047ab9 */ /* 0x000fe20000000800 */
[----:B------:R-:W-:Y:S01]  /*13d0*/  IMAD R92, R92, -0x2, R5 ;  /* 0xfffffffe5c5c7824 */ /* 0x000fe200078e0205 */
[----:B------:R-:W-:Y:S01]  /*13e0*/  USEL UR44, UR43, 0x1, UP0 ;  /* 0x000000012b2c7887 */ /* 0x000fe20008000000 */
[----:B------:R-:W-:Y:S01]  /*13f0*/  SHF.L.U32 R93, R6, R93, RZ ;  /* 0x0000005d065d7219 */ /* 0x000fe200000006ff */
[----:B------:R-:W-:Y:S01]  /*1400*/  IMAD.SHL.U32 R98, R98, 0x2, RZ ;  /* 0x0000000262627824 */ /* 0x000fe200078e00ff */
[----:B------:R-:W-:Y:S01]  /*1410*/  LOP3.LUT R118, R18, 0x1, RZ, 0xfc, !PT ;  /* 0x0000000112767812 */ /* 0x000fe200078efcff */
[----:B------:R-:W-:Y:S01]  /*1420*/  VIADD R102, R4, UR4 ;  /* 0x0000000404667c36 */ /* 0x000fe20008000000 */
[C-C-:B---3--:R-:W-:Y:S01]  /*1430*/  SHF.L.U64.HI R94, R96.reuse, 0x7, R97.reuse ;  /* 0x00000007605e7819 */ /* 0x148fe20000010261 */
[----:B------:R-:W-:Y:S01]  /*1440*/  IMAD.MOV.U32 R89, RZ, RZ, RZ ;  /* 0x000000ffff597224 */ /* 0x000fe200078e00ff */
[C---:B------:R-:W-:Y:S01]  /*1450*/  SHF.L.U64.HI R95, R96.reuse, 0x3, R97 ;  /* 0x00000003605f7819 */ /* 0x040fe20000010261 */
[C---:B------:R-:W-:Y:S01]  /*1460*/  IMAD.SHL.U32 R97, R96.reuse, 0x80, RZ ;  /* 0x0000008060617824 */ /* 0x040fe200078e00ff */
[----:B------:R-:W-:Y:S01]  /*1470*/  SHF.R.U32.HI R99, RZ, 0x7, R99 ;  /* 0x00000007ff637819 */ /* 0x000fe20000011663 */
[----:B------:R-:W-:Y:S01]  /*1480*/  IMAD.SHL.U32 R96, R96, 0x8, RZ ;  /* 0x0000000860607824 */ /* 0x000fe200078e00ff */
[----:B------:R-:W-:Y:S01]  /*1490*/  LOP3.LUT R101, RZ, R0, RZ, 0x33, !PT ;  /* 0x00000000ff657212 */ /* 0x000fe200078e33ff */
[----:B------:R-:W-:Y:S01]  /*14a0*/  UIADD3 UR44, UR43, -UR44, URZ ;  /* 0x8000002c2b2c7290 */ /* 0x000fe2000fffe03f */
[----:B0-----:R-:W-:Y:S01]  /*14b0*/  VIADD R100, R100, 0xffffffff ;  /* 0xffffffff64647836 */ /* 0x001fe20000000000 */
[----:B------:R-:W-:Y:S01]  /*14c0*/  UMOV UR40, URZ ;  /* 0x0000003f00287c82 */ /* 0x000fe20008000000 */
[----:B------:R-:W-:-:S09]  /*14d0*/  UMOV UR42, URZ ;  /* 0x0000003f002a7c82 */ /* 0x000fd20008000000 */
.L_x_160:
[----:B0-----:R-:W0:Y:S01]  /*14e0*/  SHFL.IDX PT, R0, R99, RZ, 0x1f ;  /* 0x00001fff63007589 */ /* 0x001e2200000e0000 */
[----:B-1----:R-:W1:Y:S01]  /*14f0*/  S2UR UR7, SR_CgaCtaId ;  /* 0x00000000000779c3 */ /* 0x002e620000008800 */
[----:B------:R-:W-:Y:S01]  /*1500*/  UMOV UR6, 0x400 ;  /* 0x0000040000067882 */ /* 0x000fe20000000000 */
[----:B0-----:R-:W-:Y:S01]  /*1510*/  R2UR UR4, R0 ;  /* 0x00000000000472ca */ /* 0x001fe200000e0000 */
[----:B-1----:R-:W-:-:S12]  /*1520*/  ULEA UR6, UR7, UR6, 0x18 ;  /* 0x0000000607067291 */ /* 0x002fd8000f8ec03f */
[----:B------:R-:W-:-:S04]  /*1530*/  ULEA.HI UR5, UR4, UR4, URZ, 0x1 ;  /* 0x0000000404057291 */ /* 0x000fc8000f8f083f */
[----:B------:R-:W-:-:S04]  /*1540*/  ULOP3.LUT UR5, UR5, 0x7fffe, URZ, 0xc0, !UPT ;  /* 0x0007fffe05057892 */ /* 0x000fc8000f8ec03f */
[----:B------:R-:W-:-:S03]  /*1550*/  UIADD3 UR5, UR4, -UR5, URZ ;  /* 0x8000000504057290 */ /* 0x000fc6000fffe03f */
[----:B------:R-:W-:Y:S01]  /*1560*/  ULDC UR4, c[0x0][0x28c] ;  /* 0x0000a30000047ab9 */ /* 0x000fe20000000800 */
[----:B------:R-:W-:Y:S01]  /*1570*/  ULEA UR5, UR5, UR6, 0xd ;  /* 0x0000000605057291 */ /* 0x000fe2000f8e683f */
[----:B------:R-:W-:-:S03]  /*1580*/  ISETP.LT.AND P0, PT, RZ, UR4, PT ;  /* 0x00000004ff007c0c */ /* 0x000fc6000bf01270 */
[----:B------:R-:W-:-:S04]  /*1590*/  UIADD3 UR5, UR5, 0x100, URZ ;  /* 0x0000010005057890 */ /* 0x000fc8000fffe03f */
[----:B------:R-:W-:-:S04]  /*15a0*/  USHF.R.U32.HI UR5, URZ, 0x4, UR5 ;  /* 0x000000043f057899 */ /* 0x000fc80008011605 */
[----:B------:R-:W-:-:S04]  /*15b0*/  ULOP3.LUT UR5, UR5, 0x3fff, URZ, 0xc0, !UPT ;  /* 0x00003fff05057892 */ /* 0x000fc8000f8ec03f */
[----:B------:R-:W-:Y:S01]  /*15c0*/  ULOP3.LUT UR45, UR5, 0x10000, URZ, 0xfc, !UPT ;  /* 0x00010000052d7892 */ /* 0x000fe2000f8efc3f */
[----:B--2345:R-:W-:Y:S11]  /*15d0*/  @P0 BRA `(.L_x_17) ;  /* 0x0000000000400947 */ /* 0x03cff60003800000 */
[----:B------:R-:W-:Y:S01]  /*15e0*/  MOV R0, 0x0 ;  /* 0x0000000000007802 */ /* 0x000fe20000000f00 */
[----:B------:R-:W-:Y:S01]  /*15f0*/  ULDC.64 UR4, c[0x4][0x68] ;  /* 0x01001a0000047ab9 */ /* 0x000fe20000000a00 */
[----:B------:R-:W-:Y:S01]  /*1600*/  ULDC.64 UR6, c[0x4][0x8] ;  /* 0x0100020000067ab9 */ /* 0x000fe20000000a00 */
[----:B------:R-:W-:Y:S01]  /*1610*/  IMAD.U32 R4, RZ, RZ, UR4 ;  /* 0x00000004ff047e24 */ /* 0x000fe2000f8e00ff */
[----:B------:R0:W1:Y:S01]  /*1620*/  LDC.64 R14, c[0x4][R0] ;  /* 0x01000000000e7b82 */ /* 0x0000620000000a00 */
[----:B------:R-:W-:Y:S01]  /*1630*/  IMAD.U32 R5, RZ, RZ, UR5 ;  /* 0x00000005ff057e24 */ /* 0x000fe2000f8e00ff */
[----:B------:R-:W-:Y:S01]  /*1640*/  ULDC.64 UR4, c[0x4][0x70] ;  /* 0x01001c0000047ab9 */ /* 0x000fe20000000a00 */
[----:B------:R-:W-:Y:S02]  /*1650*/  IMAD.U32 R10, RZ, RZ, UR6 ;  /* 0x00000006ff0a7e24 */ /* 0x000fe4000f8e00ff */
[----:B------:R-:W-:Y:S02]  /*1660*/  IMAD.U32 R6, RZ, RZ, UR4 ;  /* 0x00000004ff067e24 */ /* 0x000fe4000f8e00ff */
[----:B------:R-:W-:-:S02]  /*1670*/  IMAD.U32 R7, RZ, RZ, UR5 ;  /* 0x00000005ff077e24 */ /* 0x000fc4000f8e00ff */
[----:B------:R-:W-:Y:S02]  /*1680*/  IMAD.U32 R11, RZ, RZ, UR7 ;  /* 0x00000007ff0b7e24 */ /* 0x000fe4000f8e00ff */
[----:B------:R-:W-:Y:S02]  /*1690*/  IMAD.MOV.U32 R8, RZ, RZ, 0x1e1 ;  /* 0x000001e1ff087424 */ /* 0x000fe400078e00ff */
[----:B------:R-:W-:Y:S02]  /*16a0*/  IMAD.MOV.U32 R12, RZ, RZ, 0x1 ;  /* 0x00000001ff0c7424 */ /* 0x000fe400078e00ff */
[----:B0-----:R-:W-:-:S07]  /*16b0*/  IMAD.MOV.U32 R13, RZ, RZ, RZ ;  /* 0x000000ffff0d7224 */ /* 0x001fce00078e00ff */
[----:B------:R-:W-:-:S07]  /*16c0*/  LEPC R20, `(.L_x_17) ;  /* 0x000000001014794e */ /* 0x000fce0000000000 */
[----:B-1---5:R-:W-:Y:S05]  /*16d0*/  CALL.ABS.NOINC R14 ;  /* 0x000000000e007343 */ /* 0x022fea0003c00000 */
.L_x_17:
[----:B------:R-:W-:-:S13]  /*16e0*/  ISETP.NE.AND P0, PT, R118, 0x3, PT ;  /* 0x000000037600780c */ /* 0x000fda0003f05270 */
[----:B------:R-:W-:Y:S05]  /*16f0*/  @!P0 BRA `(.L_x_18) ;  /* 0x0000000000048947 */ /* 0x000fea0003800000 */
[----:B------:R-:W-:Y:S01]  /*1700*/  BPT.TRAP 0x1 ;  /* 0x000000040000795c */ /* 0x000fe20000300000 */
.L_x_18:
[----:B------:R-:W0:Y:S01]  /*1710*/  S2UR UR5, SR_CgaCtaId ;  /* 0x00000000000579c3 */ /* 0x000e220000008800 */
[----:B------:R-:W-:Y:S01]  /*1720*/  UMOV UR4, 0x400 ;  /* 0x0000040000047882 */ /* 0x000fe20000000000 */
[----:B------:R-:W-:Y:S02]  /*1730*/  IMAD.U32 R0, RZ, RZ, UR40 ;  /* 0x00000028ff007e24 */ /* 0x000fe4000f8e00ff */
[----:B------:R-:W-:-:S03]  /*1740*/  IMAD.U32 R3, RZ, RZ, UR42 ;  /* 0x0000002aff037e24 */ /* 0x000fc6000f8e00ff */
[----:B------:R-:W-:Y:S01]  /*1750*/  SHF.L.U32 R0, R0, 0x1f, RZ ;  /* 0x0000001f00007819 */ /* 0x000fe200000006ff */
[----:B0-----:R-:W-:-:S06]  /*1760*/  ULEA UR4, UR5, UR4, 0x18 ;  /* 0x0000000405047291 */ /* 0x001fcc000f8ec03f */
[----:B------:R-:W-:-:S04]  /*1770*/  IMAD.U32 R6, RZ, RZ, UR4 ;  /* 0x00000004ff067e24 */ /* 0x000fc8000f8e00ff */
[----:B------:R-:W-:-:S04]  /*1780*/  IMAD R3, R3, 0x8, R6 ;  /* 0x0000000803037824 */ /* 0x000fc800078e0206 */
[----:B------:R0:W1:Y:S01]  /*1790*/  SYNCS.PHASECHK.TRANS64.TRYWAIT P1, [R3+URZ], R0 ;  /* 0x00000000030075a7 */ /* 0x000062000802017f */
[----:B------:R-:W-:Y:S05]  /*17a0*/  @!P0 BRA `(.L_x_19) ;  /* 0x0000000000048947 */ /* 0x000fea0003800000 */
[----:B------:R-:W-:Y:S01]  /*17b0*/  BPT.TRAP 0x1 ;  /* 0x000000040000795c */ /* 0x000fe20000300000 */
.L_x_19:
[----:B------:R-:W-:-:S05]  /*17c0*/  IMAD.U32 R4, RZ, RZ, UR44 ;  /* 0x0000002cff047e24 */ /* 0x000fca000f8e00ff */
[----:B------:R-:W-:Y:S01]  /*17d0*/  ISETP.GE.AND P2, PT, R4, 0x1, PT ;  /* 0x000000010400780c */ /* 0x000fe20003f46270 */
[----:B-1----:R-:W-:-:S12]  /*17e0*/  @P1 BRA `(.L_x_20) ;  /* 0x0000000000081947 */ /* 0x002fd80003800000 */
[----:B------:R-:W1:Y:S02]  /*17f0*/  SYNCS.PHASECHK.TRANS64.TRYWAIT P1, [R3+URZ], R0 ;  /* 0x00000000030075a7 */ /* 0x000e64000802017f */
[----:B-1----:R-:W-:Y:S05]  /*1800*/  @!P1 BRA `(.L_x_21) ;  /* 0x0000007800ec9947 */ /* 0x002fea0003800000 */
.L_x_20:
[----:B------:R-:W-:Y:S05]  /*1810*/  WARPSYNC.ALL ;  /* 0x0000000000007948 */ /* 0x000fea0003800000 */
[----:B------:R-:W-:Y:S01]  /*1820*/  R2UR UR4, R6 ;  /* 0x00000000060472ca */ /* 0x000fe200000e0000 */
[----:B------:R-:W-:Y:S01]  /*1830*/  ULEA UR8, UR42, UR45, 0xc ;  /* 0x0000002d2a087291 */ /* 0x000fe2000f8e603f */
[----:B------:R-:W-:Y:S01]  /*1840*/  WARPGROUP.ARRIVE ;  /* 0x00000000000079c5 */ /* 0x000fe20000000000 */
[----:B------:R-:W-:Y:S01]  /*1850*/  UMOV UR9, 0x40000040 ;  /* 0x4000004000097882 */ /* 0x000fe20000000000 */
[----:B------:R-:W-:Y:S01]  /*1860*/  UMOV UR11, 0x40000040 ;  /* 0x40000040000b7882 */ /* 0x000fe20000000000 */
[----:B------:R-:W-:Y:S01]  /*1870*/  UIADD3 UR12, UR8, 0x400, URZ ;  /* 0x00000400080c7890 */ /* 0x000fe2000fffe03f */
[----:B------:R-:W-:Y:S01]  /*1880*/  UMOV UR15, UR11 ;  /* 0x0000000b000f7c82 */ /* 0x000fe20008000000 */
[----:B------:R-:W-:Y:S01]  /*1890*/  UMOV UR13, 0x40000040 ;  /* 0x40000040000d7882 */ /* 0x000fe20000000000 */
[----:B------:R-:W-:-:S05]  /*18a0*/  UIADD3 UR5, UR8, 0x402, URZ ;  /* 0x0000040208057890 */ /* 0x000fca000fffe03f */
[----:B------:R-:W-:-:S04]  /*18b0*/  UIADD3 UR4, UR4, 0x50100, URZ ;  /* 0x0005010004047890 */ /* 0x000fc8000fffe03f */
[----:B------:R-:W-:-:S04]  /*18c0*/  USHF.R.U32.HI UR4, URZ, 0x4, UR4 ;  /* 0x000000043f047899 */ /* 0x000fc80008011604 */
[----:B------:R-:W-:-:S04]  /*18d0*/  ULOP3.LUT UR4, UR4, 0x3fff, URZ, 0xc0, !UPT ;  /* 0x00003fff04047892 */ /* 0x000fc8000f8ec03f */
[----:B------:R-:W-:-:S04]  /*18e0*/  ULOP3.LUT UR4, UR4, 0x10000, URZ, 0xfc, !UPT ;  /* 0x0001000004047892 */ /* 0x000fc8000f8efc3f */
[----:B------:R-:W-:-:S07]  /*18f0*/  ULEA UR6, UR42, UR4, 0xa ;  /* 0x000000042a067291 */ /* 0x000fce000f8e503f */
[----:B------:R-:W-:Y:S02]  /*1900*/  UMOV UR10, UR6 ;  /* 0x00000006000a7c82 */ /* 0x000fe40008000000 */
[----:B------:R-:W-:Y:S01]  /*1910*/  HGMMA.64x64x16.F32 R56, gdesc[UR8], RZ, !UPT, gsb0 ;  /* 0x00e00000083879f0 */ /* 0x000fe2000c0008ff */
[----:B------:R-:W-:Y:S01]  /*1920*/  UMOV UR14, UR10 ;  /* 0x0000000a000e7c82 */ /* 0x000fe20008000000 */
[----:B------:R-:W-:Y:S01]  /*1930*/  UIADD3 UR10, UR6, 0x206, URZ ;  /* 0x00000206060a7890 */ /* 0x000fe2000fffe03f */
[----:B------:R-:W-:Y:S01]  /*1940*/  UMOV UR9, 0x40000040 ;  /* 0x4000004000097882 */ /* 0x000fe20000000000 */
[----:B------:R-:W-:Y:S01]  /*1950*/  UMOV UR11, 0x40000040 ;  /* 0x40000040000b7882 */ /* 0x000fe20000000000 */
[----:B------:R-:W-:Y:S02]  /*1960*/  WARPGROUP.DEPBAR.LE gsb0, 0x0 ;  /* 0x00008000000079c5 */ /* 0x000fe40000010000 */
[----:B------:R-:W-:-:S06]  /*1970*/  WARPGROUP.ARRIVE ;  /* 0x00000000000079c5 */ /* 0x000fcc0000000000 */
[----:B------:R-:W-:Y:S01]  /*1980*/  HGMMA.64x64x16.F32 R24, gdesc[UR12], RZ, !UPT, gsb0 ;  /* 0x00e000000c1879f0 */ /* 0x000fe2000c0008ff */
[----:B------:R-:W-:Y:S02]  /*1990*/  UIADD3 UR12, UR8, 0x2, URZ ;  /* 0x00000002080c7890 */ /* 0x000fe4000fffe03f */
[----:B------:R-:W-:Y:S01]  /*19a0*/  UIADD3 UR14, UR6, 0x2, URZ ;  /* 0x00000002060e7890 */ /* 0x000fe2000fffe03f */
[----:B------:R-:W-:Y:S01]  /*19b0*/  UMOV UR13, 0x40000040 ;  /* 0x40000040000d7882 */ /* 0x000fe20000000000 */
[----:B------:R-:W-:Y:S01]  /*19c0*/  UMOV UR15, 0x40000040 ;  /* 0x40000040000f7882 */ /* 0x000fe20000000000 */
[----:B------:R-:W-:Y:S02]  /*19d0*/  WARPGROUP.DEPBAR.LE gsb0, 0x0 ;  /* 0x00008000000079c5 */ /* 0x000fe40000010000 */
[----:B------:R-:W-:-:S06]  /*19e0*/  WARPGROUP.ARRIVE ;  /* 0x00000000000079c5 */ /* 0x000fcc0000000000 */
[----:B------:R-:W-:Y:S01]  /*19f0*/  HGMMA.64x64x16.F32 R56, gdesc[UR12], R56, gsb0 ;  /* 0x00e000000c3879f0 */ /* 0x000fe20008000838 */
[----:B------:R-:W-:Y:S01]  /*1a00*/  UMOV UR12, UR5 ;  /* 0x00000005000c7c82 */ /* 0x000fe20008000000 */
[----:B------:R-:W-:Y:S01]  /*1a10*/  UMOV UR13, 0x40000040 ;  /* 0x40000040000d7882 */ /* 0x000fe20000000000 */
[----:B------:R-:W-:Y:S01]  /*1a20*/  UIADD3 UR5, UR8, 0x404, URZ ;  /* 0x0000040408057890 */ /* 0x000fe2000fffe03f */
[----:B------:R-:W-:Y:S02]  /*1a30*/  WARPGROUP.DEPBAR.LE gsb0, 0x0 ;  /* 0x00008000000079c5 */ /* 0x000fe40000010000 */
[----:B------:R-:W-:-:S06]  /*1a40*/  WARPGROUP.ARRIVE ;  /* 0x00000000000079c5 */ /* 0x000fcc0000000000 */
[----:B------:R-:W-:Y:S01]  /*1a50*/  HGMMA.64x64x16.F32 R24, gdesc[UR12], R24, gsb0 ;  /* 0x00e000000c1879f0 */ /* 0x000fe20008000818 */
        /* <DEDUP_REMOVED lines=56> */
[----:B------:R-:W-:Y:S01]  /*1de0*/  UIADD3 UR6, UR8, 0xc06, URZ ;  /* 0x00000c0608067890 */ /* 0x000fe2000fffe03f */
[----:B------:R-:W-:Y:S02]  /*1df0*/  WARPGROUP.DEPBAR.LE gsb0, 0x0 ;  /* 0x00008000000079c5 */ /* 0x000fe40000010000 */
[----:B------:R-:W-:-:S06]  /*1e00*/  WARPGROUP.ARRIVE ;  /* 0x00000000000079c5 */ /* 0x000fcc0000000000 */
[----:B------:R-:W-:Y:S01]  /*1e10*/  HGMMA.64x64x16.F32 R56, gdesc[UR12], R56, gsb0 ;  /* 0x00e000000c3879f0 */ /* 0x000fe20008000838 */
[----:B------:R-:W-:Y:S01]  /*1e20*/  UMOV UR12, UR5 ;  /* 0x00000005000c7c82 */ /* 0x000fe20008000000 */
[----:B------:R-:W-:Y:S01]  /*1e30*/  UMOV UR13, 0x40000040 ;  /* 0x40000040000d7882 */ /* 0x000fe20000000000 */
[----:B------:R-:W-:-:S07]  /*1e40*/  UIADD3 UR5, UR8, 0x806, URZ ;  /* 0x0000080608057890 */ /* 0x000fce000fffe03f */
[----:B------:R-:W-:Y:S01]  /*1e50*/  UMOV UR8, UR5 ;  /* 0x0000000500087c82 */ /* 0x000fe20008000000 */
[----:B------:R-:W-:Y:S02]  /*1e60*/  WARPGROUP.DEPBAR.LE gsb0, 0x0 ;  /* 0x00008000000079c5 */ /* 0x000fe40000010000 */
[----:B------:R-:W-:-:S06]  /*1e70*/  WARPGROUP.ARRIVE ;  /* 0x00000000000079c5 */ /* 0x000fcc0000000000 */
[----:B------:R-:W-:Y:S03]  /*1e80*/  HGMMA.64x64x16.F32 R24, gdesc[UR12], R24, gsb0 ;  /* 0x00e000000c1879f0 */ /* 0x000fe60008000818 */
[----:B------:R-:W-:Y:S02]  /*1e90*/  WARPGROUP.DEPBAR.LE gsb0, 0x0 ;  /* 0x00008000000079c5 */ /* 0x000fe40000010000 */
[----:B------:R-:W-:-:S06]  /*1ea0*/  WARPGROUP.ARRIVE ;  /* 0x00000000000079c5 */ /* 0x000fcc0000000000 */
[----:B------:R-:W-:Y:S01]  /*1eb0*/  HGMMA.64x64x16.F32 R56, gdesc[UR8], R56, gsb0 ;  /* 0x00e00000083879f0 */ /* 0x000fe20008000838 */
[----:B------:R-:W-:Y:S01]  /*1ec0*/  UMOV UR8, UR6 ;  /* 0x0000000600087c82 */ /* 0x000fe20008000000 */
[----:B------:R-:W-:Y:S01]  /*1ed0*/  UMOV UR9, 0x40000040 ;  /* 0x4000004000097882 */ /* 0x000fe20000000000 */
[----:B------:R-:W-:Y:S02]  /*1ee0*/  WARPGROUP.DEPBAR.LE gsb0, 0x0 ;  /* 0x00008000000079c5 */ /* 0x000fe40000010000 */
[----:B------:R-:W-:-:S06]  /*1ef0*/  WARPGROUP.ARRIVE ;  /* 0x00000000000079c5 */ /* 0x000fcc0000000000 */
[----:B------:R-:W-:Y:S03]  /*1f00*/  HGMMA.64x64x16.F32 R24, gdesc[UR8], R24, gsb0 ;  /* 0x00e00000081879f0 */ /* 0x000fe60008000818 */
[----:B------:R-:W-:Y:S02]  /*1f10*/  WARPGROUP.DEPBAR.LE gsb0, 0x0 ;  /* 0x00008000000079c5 */ /* 0x000fe40000010000 */
[----:B------:R-:W-:Y:S05]  /*1f20*/  @!P2 BRA `(.L_x_22) ;  /* 0x000000080058a947 */ /* 0x000fea0003800000 */
[----:B------:R-:W-:Y:S01]  /*1f30*/  UIADD3 UR5, UR42, 0x1, URZ ;  /* 0x000000012a057890 */ /* 0x000fe2000fffe03f */
[----:B01----:R-:W-:Y:S02]  /*1f40*/  IMAD.U32 R0, RZ, RZ, UR44 ;  /* 0x0000002cff007e24 */ /* 0x003fe4000f8e00ff */
[----:B------:R-:W-:Y:S01]  /*1f50*/  IMAD.U32 R3, RZ, RZ, UR42 ;  /* 0x0000002aff037e24 */ /* 0x000fe2000f8e00ff */
[----:B------:R-:W-:-:S04]  /*1f60*/  UISETP.NE.AND UP0, UPT, UR5, 0x5, UPT ;  /* 0x000000050500788c */ /* 0x000fc8000bf05270 */
[----:B------:R-:W-:Y:S02]  /*1f70*/  USEL UR6, URZ, 0x1, UP0 ;  /* 0x000000013f067887 */ /* 0x000fe40008000000 */
[----:B------:R-:W-:Y:S02]  /*1f80*/  USEL UR5, UR5, URZ, UP0 ;  /* 0x0000003f05057287 */ /* 0x000fe40008000000 */
[----:B------:R-:W-:-:S06]  /*1f90*/  ULOP3.LUT UR6, UR40, UR6, URZ, 0x3c, !UPT ;  /* 0x0000000628067292 */ /* 0x000fcc000f8e3c3f */
[----:B------:R-:W-:-:S07]  /*1fa0*/  IMAD.U32 R7, RZ, RZ, UR6 ;  /* 0x00000006ff077e24 */ /* 0x000fce000f8e00ff */
.L_x_29:
[----:B------:R-:W-:Y:S05]  /*1fb0*/  @!P0 BRA `(.L_x_23) ;  /* 0x0000000000048947 */ /* 0x000fea0003800000 */
[----:B------:R-:W-:Y:S01]  /*1fc0*/  BPT.TRAP 0x1 ;  /* 0x000000040000795c */ /* 0x000fe20000300000 */
.L_x_23:
[----:B------:R-:W0:Y:S01]  /*1fd0*/  S2UR UR7, SR_CgaCtaId ;  /* 0x00000000000779c3 */ /* 0x000e220000008800 */
[----:B------:R-:W-:Y:S01]  /*1fe0*/  UMOV UR6, 0x400 ;  /* 0x0000040000067882 */ /* 0x000fe20000000000 */
[----:B------:R-:W-:Y:S01]  /*1ff0*/  IMAD.U32 R5, RZ, RZ, UR5 ;  /* 0x00000005ff057e24 */ /* 0x000fe2000f8e00ff */
[----:B------:R-:W-:Y:S01]  /*2000*/  SHF.L.U32 R4, R7, 0x1f, RZ ;  /* 0x0000001f07047819 */ /* 0x000fe200000006ff */
[----:B0-----:R-:W-:-:S06]  /*2010*/  ULEA UR6, UR7, UR6, 0x18 ;  /* 0x0000000607067291 */ /* 0x001fcc000f8ec03f */
[----:B------:R-:W-:-:S04]  /*2020*/  IMAD.U32 R6, RZ, RZ, UR6 ;  /* 0x00000006ff067e24 */ /* 0x000fc8000f8e00ff */
[----:B------:R-:W-:-:S04]  /*2030*/  IMAD R5, R5, 0x8, R6 ;  /* 0x0000000805057824 */ /* 0x000fc800078e0206 */
[----:B------:R0:W1:Y:S01]  /*2040*/  SYNCS.PHASECHK.TRANS64.TRYWAIT P1, [R5+URZ], R4 ;  /* 0x00000004050075a7 */ /* 0x000062000802017f */
[----:B------:R-:W-:Y:S05]  /*2050*/  @!P0 BRA `(.L_x_24) ;  /* 0x0000000000048947 */ /* 0x000fea0003800000 */
[----:B------:R-:W-:Y:S01]  /*2060*/  BPT.TRAP 0x1 ;  /* 0x000000040000795c */ /* 0x000fe20000300000 */
.L_x_24:
[----:B-1----:R-:W-:Y:S05]  /*2070*/  @P1 BRA `(.L_x_25) ;  /* 0x0000000000081947 */ /* 0x002fea0003800000 */
[----:B------:R-:W1:Y:S02]  /*2080*/  SYNCS.PHASECHK.TRANS64.TRYWAIT P1, [R5+URZ], R4 ;  /* 0x00000004050075a7 */ /* 0x000e64000802017f */
[----:B-1----:R-:W-:Y:S05]  /*2090*/  @!P1 BRA `(.L_x_26) ;  /* 0x0000007000dc9947 */ /* 0x002fea0003800000 */
.L_x_25:
[----:B------:R-:W-:Y:S01]  /*20a0*/  ULEA UR8, UR5, UR4, 0xa ;  /* 0x0000000405087291 */ /* 0x000fe2000f8e503f */
[----:B------:R-:W-:Y:S01]  /*20b0*/  WARPGROUP.ARRIVE ;  /* 0x00000000000079c5 */ /* 0x000fe20000000000 */
[----:B------:R-:W-:Y:S01]  /*20c0*/  ULEA UR6, UR5, UR45, 0xc ;  /* 0x0000002d05067291 */ /* 0x000fe2000f8e603f */
[----:B------:R-:W-:Y:S01]  /*20d0*/  UMOV UR15, 0x40000040 ;  /* 0x40000040000f7882 */ /* 0x000fe20000000000 */
[----:B------:R-:W-:Y:S02]  /*20e0*/  UMOV UR13, 0x40000040 ;  /* 0x40000040000d7882 */ /* 0x000fe40000000000 */
[----:B------:R-:W-:Y:S01]  /*20f0*/  UIADD3 UR7, UR6, 0x400, URZ ;  /* 0x0000040006077890 */ /* 0x000fe2000fffe03f */
[----:B------:R-:W-:Y:S02]  /*2100*/  UMOV UR14, UR8 ;  /* 0x00000008000e7c82 */ /* 0x000fe40008000000 */
[----:B------:R-:W-:Y:S01]  /*2110*/  UMOV UR12, UR6 ;  /* 0x00000006000c7c82 */ /* 0x000fe20008000000 */
[----:B------:R-:W-:Y:S01]  /*2120*/  UIADD3 UR10, UR8, 0x206, URZ ;  /* 0x00000206080a7890 */ /* 0x000fe2000fffe03f */
[----:B------:R-:W-:Y:S01]  /*2130*/  HGMMA.64x64x16.F32 R56, gdesc[UR12], R56, gsb0 ;  /* 0x00e000000c3879f0 */ /* 0x000fe20008000838 */
[----:B------:R-:W-:Y:S01]  /*2140*/  UMOV UR13, 0x40000040 ;  /* 0x40000040000d7882 */ /* 0x000fe20000000000 */
[----:B------:R-:W-:Y:S01]  /*2150*/  UMOV UR12, UR7 ;  /* 0x00000007000c7c82 */ /* 0x000fe20008000000 */
[----:B------:R-:W-:Y:S01]  /*2160*/  UIADD3 UR7, UR6, 0x402, URZ ;  /* 0x0000040206077890 */ /* 0x000fe2000fffe03f */
[----:B------:R-:W-:Y:S01]  /*2170*/  UMOV UR11, 0x40000040 ;  /* 0x40000040000b7882 */ /* 0x000fe20000000000 */
[----:B------:R-:W-:Y:S01]  /*2180*/  UMOV UR9, 0x40000040 ;  /* 0x4000004000097882 */ /* 0x000fe20000000000 */
[----:B------:R-:W-:-:S02]  /*2190*/  WARPGROUP.DEPBAR.LE gsb0, 0x0 ;  /* 0x00008000000079c5 */ /* 0x000fc40000010000 */
        /* <DEDUP_REMOVED lines=71> */
[----:B------:R-:W-:Y:S02]  /*2610*/  UIADD3 UR8, UR6, 0x806, URZ ;  /* 0x0000080606087890 */ /* 0x000fe4000fffe03f */
[----:B------:R-:W-:Y:S01]  /*2620*/  UIADD3 UR6, UR6, 0xc06, URZ ;  /* 0x00000c0606067890 */ /* 0x000fe2000fffe03f */
        /* <DEDUP_REMOVED lines=18> */
[----:B------:R-:W-:Y:S01]  /*2750*/  BPT.TRAP 0x1 ;  /* 0x000000040000795c */ /* 0x000fe20000300000 */
.L_x_27:
[----:B------:R-:W-:-:S13]  /*2760*/  ISETP.NE.AND P1, PT, R22, RZ, PT ;  /* 0x000000ff1600720c */ /* 0x000fda0003f25270 */
[----:B01----:R-:W-:-:S04]  /*2770*/  @P1 IMAD R4, R3, 0x8, R6 ;  /* 0x0000000803041824 */ /* 0x003fc800078e0206 */
[----:B------:R-:W-:-:S05]  /*2780*/  @P1 VIADD R4, R4, 0x28 ;  /* 0x0000002804041836 */ /* 0x000fca0000000000 */
[----:B------:R-:W-:-:S04]  /*2790*/  @P1 PRMT R4, R19, 0x654, R4 ;  /* 0x0000065413041816 */ /* 0x000fc80000000004 */
[----:B------:R0:W-:Y:S01]  /*27a0*/  @P1 SYNCS.ARRIVE.TRANS64.RED.A1T0 RZ, [R4+URZ], RZ ;  /* 0x000000ff04ff19a7 */ /* 0x0001e2000810043f */
[----:B------:R-:W-:-:S13]  /*27b0*/  ISETP.GT.U32.AND P1, PT, R18, 0x1, PT ;  /* 0x000000011200780c */ /* 0x000fda0003f24070 */
[----:B0-----:R-:W-:Y:S05]  /*27c0*/  @P1 BRA `(.L_x_28) ;  /* 0x0000000000041947 */ /* 0x001fea0003800000 */
[----:B------:R-:W-:Y:S01]  /*27d0*/  BPT.TRAP 0x1 ;  /* 0x000000040000795c */ /* 0x000fe20000300000 */
.L_x_28:
[----:B------:R-:W-:Y:S01]  /*27e0*/  UIADD3 UR5, UR5, 0x1, URZ ;  /* 0x0000000105057890 */ /* 0x000fe2000fffe03f */
[C---:B------:R-:W-:Y:S01]  /*27f0*/  ISETP.GT.AND P2, PT, R0.reuse, 0x1, PT ;  /* 0x000000010000780c */ /* 0x040fe20003f44270 */
[----:B------:R-:W-:Y:S02]  /*2800*/  VIADD R3, R3, 0x1 ;  /* 0x0000000103037836 */ /* 0x000fe40000000000 */
[----:B------:R-:W-:Y:S01]  /*2810*/  UISETP.NE.AND UP0, UPT, UR5, 0x5, UPT ;  /* 0x000000050500788c */ /* 0x000fe2000bf05270 */
[----:B------:R-:W-:Y:S02]  /*2820*/  VIADD R0, R0, 0xffffffff ;  /* 0xffffffff00007836 */ /* 0x000fe40000000000 */
[C---:B------:R-:W-:Y:S01]  /*2830*/  ISETP.NE.AND P1, PT, R3.reuse, 0x5, PT ;  /* 0x000000050300780c */ /* 0x040fe20003f25270 */
[----:B------:R-:W-:Y:S02]  /*2840*/  USEL UR6, URZ, 0x1, UP0 ;  /* 0x000000013f067887 */ /* 0x000fe40008000000 */
[----:B------:R-:W-:Y:S01]  /*2850*/  USEL UR5, UR5, URZ, UP0 ;  /* 0x0000003f05057287 */ /* 0x000fe20008000000 */
[----:B------:R-:W-:-:S03]  /*2860*/  SEL R3, R3, RZ, P1 ;  /* 0x000000ff03037207 */ /* 0x000fc60000800000 */
[----:B------:R-:W-:Y:S01]  /*2870*/  LOP3.LUT R7, R7, UR6, RZ, 0x3c, !PT ;  /* 0x0000000607077c12 */ /* 0x000fe2000f8e3cff */
[----:B------:R-:W-:Y:S07]  /*2880*/  @P2 BRA `(.L_x_29) ;  /* 0xfffffff400c82947 */ /* 0x000fee000383ffff */
.L_x_22:
[----:B01----:R-:W0:Y:S02]  /*2890*/  LDC R0, c[0x0][0x28c] ;  /* 0x0000a300ff007b82 */ /* 0x003e240000000800 */
[----:B0-----:R-:W-:-:S13]  /*28a0*/  ISETP.GE.AND P1, PT, R0, 0x1, PT ;  /* 0x000000010000780c */ /* 0x001fda0003f26270 */
[----:B------:R-:W-:Y:S05]  /*28b0*/  @!P1 BRA `(.L_x_30) ;  /* 0x0000000000449947 */ /* 0x000fea0003800000 */
[----:B------:R-:W-:Y:S05]  /*28c0*/  @!P0 BRA `(.L_x_31) ;  /* 0x0000000000048947 */ /* 0x000fea0003800000 */
[----:B------:R-:W-:Y:S01]  /*28d0*/  BPT.TRAP 0x1 ;  /* 0x000000040000795c */ /* 0x000fe20000300000 */
.L_x_31:
[----:B------:R-:W-:-:S13]  /*28e0*/  ISETP.NE.AND P0, PT, R22, RZ, PT ;  /* 0x000000ff1600720c */ /* 0x000fda0003f05270 */
[----:B------:R-:W-:-:S05]  /*28f0*/  VOTEU.ANY UP0, P0 ;  /* 0x00000000003f7886 */ /* 0x000fca0000000100 */
[----:B------:R-:W-:-:S06]  /*2900*/  @UP0 UIADD3 UR4, UR44, UR42, URZ ;  /* 0x0000002a2c040290 */ /* 0x000fcc000fffe03f */
[----:B------:R-:W-:Y:S02]  /*2910*/  IMAD.U32 R4, RZ, RZ, UR4 ;  /* 0x00000004ff047e24 */ /* 0x000fe4000f8e00ff */
[----:B------:R-:W-:Y:S02]  /*2920*/  IMAD.U32 R3, RZ, RZ, UR4 ;  /* 0x00000004ff037e24 */ /* 0x000fe4000f8e00ff */
[----:B------:R-:W-:-:S05]  /*2930*/  @P0 IMAD.WIDE.U32 R4, R4, -0x33333333, RZ ;  /* 0xcccccccd04040825 */ /* 0x000fca00078e00ff */
[----:B------:R-:W-:-:S05]  /*2940*/  @P0 SHF.R.U32.HI R0, RZ, 0x2, R5 ;  /* 0x00000002ff000819 */ /* 0x000fca0000011605 */
[----:B------:R-:W-:-:S04]  /*2950*/  @P0 IMAD R0, R0, -0x5, R3 ;  /* 0xfffffffb00000824 */ /* 0x000fc800078e0203 */
[----:B------:R-:W-:-:S04]  /*2960*/  @P0 IMAD R0, R0, 0x8, R6 ;  /* 0x0000000800000824 */ /* 0x000fc800078e0206 */
[----:B------:R-:W-:-:S05]  /*2970*/  @P0 VIADD R0, R0, 0x28 ;  /* 0x0000002800000836 */ /* 0x000fca0000000000 */
[----:B------:R-:W-:-:S04]  /*2980*/  @P0 PRMT R0, R19, 0x654, R0 ;  /* 0x0000065413000816 */ /* 0x000fc80000000000 */
[----:B------:R0:W-:Y:S01]  /*2990*/  @P0 SYNCS.ARRIVE.TRANS64.RED.A1T0 RZ, [R0+URZ], RZ ;  /* 0x000000ff00ff09a7 */ /* 0x0001e2000810043f */
[----:B------:R-:W-:-:S13]  /*29a0*/  ISETP.GT.U32.AND P0, PT, R18, 0x1, PT ;  /* 0x000000011200780c */ /* 0x000fda0003f04070 */
[----:B0-----:R-:W-:Y:S05]  /*29b0*/  @P0 BRA `(.L_x_30) ;  /* 0x0000000000040947 */ /* 0x001fea0003800000 */
[----:B------:R-:W-:Y:S01]  /*29c0*/  BPT.TRAP 0x1 ;  /* 0x000000040000795c */ /* 0x000fe20000300000 */
.L_x_30:
[----:B------:R-:W-:Y:S01]  /*29d0*/  IMAD.SHL.U32 R103, R103, 0x40, RZ ;  /* 0x0000004067677824 */ /* 0x000fe200078e00ff */
[----:B------:R-:W-:Y:S01]  /*29e0*/  UIADD3 UR42, UR43, UR42, URZ ;  /* 0x0000002a2b2a7290 */ /* 0x000fe2000fffe03f */
[----:B------:R-:W-:Y:S01]  /*29f0*/  SHF.R.S32.HI R9, RZ, 0x1f, R23 ;  /* 0x0000001fff097819 */ /* 0x000fe20000011417 */
[----:B------:R-:W-:Y:S01]  /*2a00*/  UISETP.GE.U32.AND UP1, UPT, UR43, 0x5, UPT ;  /* 0x000000052b00788c */ /* 0x000fe2000bf26070 */
[----:B------:R-:W-:Y:S01]  /*2a10*/  IMAD.SHL.U32 R3, R111, 0x100, RZ ;  /* 0x000001006f037824 */ /* 0x000fe200078e00ff */
[----:B------:R-:W-:Y:S01]  /*2a20*/  ULDC UR7, c[0x0][0x288] ;  /* 0x0000a20000077ab9 */ /* 0x000fe20000000800 */
[C---:B------:R-:W-:Y:S01]  /*2a30*/  LOP3.LUT R10, R103.reuse, 0x6, R98, 0xf8, !PT ;  /* 0x00000006670a7812 */ /* 0x040fe200078ef862 */
[----:B------:R-:W-:Y:S01]  /*2a40*/  UISETP.GT.U32.AND UP0, UPT, UR42, 0x4, UPT ;  /* 0x000000042a00788c */ /* 0x000fe2000bf04070 */
[----:B------:R-:W-:Y:S01]  /*2a50*/  ISETP.GE.AND P0, PT, R103, UR7, PT ;  /* 0x0000000767007c0c */ /* 0x000fe2000bf06270 */
[----:B------:R-:W-:Y:S01]  /*2a60*/  ULDC.64 UR4, c[0x0][0x5d0] ;  /* 0x0001740000047ab9 */ /* 0x000fe20000000a00 */
[--C-:B------:R-:W-:Y:S01]  /*2a70*/  SHF.R.S32.HI R11, RZ, 0x1f, R10.reuse ;  /* 0x0000001fff0b7819 */ /* 0x100fe2000001140a */
[----:B------:R-:W-:Y:S01]  /*2a80*/  ULDC UR10, c[0x0][0x284] ;  /* 0x0000a100000a7ab9 */ /* 0x000fe20000000800 */
[----:B------:R-:W-:Y:S01]  /*2a90*/  IMAD R0, R9, UR4, RZ ;  /* 0x0000000409007c24 */ /* 0x000fe2000f8e02ff */
[----:B------:R-:W-:Y:S01]  /*2aa0*/  UISETP.LT.U32.AND UP0, UPT, UR43, 0x5, UP0 ;  /* 0x000000052b00788c */ /* 0x000fe20008701070 */
[----:B------:R-:W-:Y:S01]  /*2ab0*/  ISETP.GE.OR P0, PT, R3, UR10, P0 ;  /* 0x0000000a03007c0c */ /* 0x000fe20008706670 */
[----:B------:R-:W-:Y:S01]  /*2ac0*/  IMAD.WIDE.U32 R4, R23, UR4, R10 ;  /* 0x0000000417047c25 */ /* 0x000fe2000f8e000a */
[----:B------:R-:W-:Y:S01]  /*2ad0*/  ULDC.64 UR8, c[0x0][0x5c8] ;  /* 0x0001720000087ab9 */ /* 0x000fe20000000a00 */
[----:B------:R-:W-:-:S02]  /*2ae0*/  USEL UR6, URZ, 0x1, !UP0 ;  /* 0x000000013f067887 */ /* 0x000fc4000c000000 */
[----:B------:R-:W-:Y:S01]  /*2af0*/  IMAD R7, R23, UR5, R0 ;  /* 0x0000000517077c24 */ /* 0x000fe2000f8e0200 */
[----:B------:R-:W-:Y:S01]  /*2b00*/  @UP1 UIMAD.WIDE.U32 UR4, UR42, -0x33333333, URZ ;  /* 0xcccccccd2a0418a5 */ /* 0x000fe2000f8e003f */
[----:B------:R-:W-:Y:S01]  /*2b10*/  IMAD.WIDE R110, R111, 0x100, R88 ;  /* 0x000001006f6e7825 */ /* 0x000fe200078e0258 */
[----:B------:R-:W-:Y:S02]  /*2b20*/  ULOP3.LUT UR40, UR40, UR6, URZ, 0x3c, !UPT ;  /* 0x0000000628287292 */ /* 0x000fe4000f8e3c3f */
[----:B------:R-:W-:Y:S01]  /*2b30*/  @UP1 USHF.R.U32.HI UR4, URZ, 0x2, UR5 ;  /* 0x000000023f041899 */ /* 0x000fe20008011605 */
[----:B------:R-:W-:Y:S02]  /*2b40*/  IMAD.IADD R5, R5, 0x1, R7 ;  /* 0x0000000105057824 */ /* 0x000fe400078e0207 */
[----:B------:R-:W-:Y:S01]  /*2b50*/  IMAD R7, R111, UR8, RZ ;  /* 0x000000086f077c24 */ /* 0x000fe2000f8e02ff */
[----:B------:R-:W-:Y:S01]  /*2b60*/  @UP1 ULOP3.LUT UR40, UR40, 0x1, UR4, 0x78, !UPT ;  /* 0x0000000128281892 */ /* 0x000fe2000f8e7804 */
[----:B------:R-:W-:-:S04]  /*2b70*/  IMAD.WIDE.U32 R112, R110, UR8, R4 ;  /* 0x000000086e707c25 */ /* 0x000fc8000f8e0004 */
[----:B------:R-:W-:Y:S02]  /*2b80*/  IMAD R7, R110, UR9, R7 ;  /* 0x000000096e077c24 */ /* 0x000fe4000f8e0207 */
[----:B------:R-:W-:Y:S01]  /*2b90*/  IMAD.MOV.U32 R0, RZ, RZ, -0x1 ;  /* 0xffffffffff007424 */ /* 0x000fe200078e00ff */
[----:B------:R-:W-:Y:S06]  /*2ba0*/  @P0 BRA `(.L_x_32) ;  /* 0x0000004800980947 */ /* 0x000fec0003800000 */
[----:B-----5:R-:W-:Y:S01]  /*2bb0*/  FSETP.NEU.AND P1, PT, R91, RZ, PT ;  /* 0x000000ff5b00720b */ /* 0x020fe20003f2d000 */
[----:B------:R-:W-:Y:S01]  /*2bc0*/  IMAD.IADD R4, R92, 0x1, -R103 ;  /* 0x000000015c047824 */ /* 0x000fe200078e0a67 */
[----:B------:R-:W-:Y:S01]  /*2bd0*/  BSSY B0, `(.L_x_32) ;  /* 0x00004a3000007945 */ /* 0x000fe20003800000 */
[----:B------:R-:W-:Y:S02]  /*2be0*/  IMAD.IADD R3, R102, 0x1, -R3 ;  /* 0x0000000166037824 */ /* 0x000fe400078e0a03 */
[----:B------:R-:W-:Y:S01]  /*2bf0*/  IMAD.IADD R21, R113, 0x1, R7 ;  /* 0x0000000171157824 */ /* 0x000fe200078e0207 */
[----:B------:R-:W-:-:S04]  /*2c00*/  ISETP.GT.AND P6, PT, R4, RZ, PT ;  /* 0x000000ff0400720c */ /* 0x000fc80003fc4270 */
[----:B------:R-:W-:-:S03]  /*2c10*/  ISETP.GT.AND P0, PT, R3, RZ, P6 ;  /* 0x000000ff0300720c */ /* 0x000fc60003704270 */
[----:B------:R-:W-:Y:S10]  /*2c20*/  @!P1 BRA `(.L_x_33) ;  /* 0x0000003400089947 */ /* 0x000ff40003800000 */
[----:B------:R-:W0:Y:S01]  /*2c30*/  LDC.64 R14, c[0x0][0x5b8] ;  /* 0x00016e00ff0e7b82 */ /* 0x000e220000000a00 */
[----:B------:R-:W-:-:S07]  /*2c40*/  ULDC.64 UR4, c[0x0][0x5c0] ;  /* 0x0001700000047ab9 */ /* 0x000fce0000000a00 */
[----:B------:R-:W1:Y:S08]  /*2c50*/  LDC.64 R108, c[0x0][0x5b0] ;  /* 0x00016c00ff6c7b82 */ /* 0x000e700000000a00 */
[----:B------:R-:W2:Y:S01]  /*2c60*/  LDC.64 R12, c[0x0][0x5a8] ;  /* 0x00016a00ff0c7b82 */ /* 0x000ea20000000a00 */
[-C--:B0-----:R-:W-:Y:S02]  /*2c70*/  IMAD R6, R9, R14.reuse, RZ ;  /* 0x0000000e09067224 */ /* 0x081fe400078e02ff */
[----:B------:R-:W-:-:S04]  /*2c80*/  IMAD.WIDE.U32 R106, R23, R14, R10 ;  /* 0x0000000e176a7225 */ /* 0x000fc800078e000a */
[----:B------:R-:W-:Y:S02]  /*2c90*/  IMAD R103, R23, R15, R6 ;  /* 0x0000000f17677224 */ /* 0x000fe400078e0206 */
[-C--:B-1----:R-:W-:Y:S02]  /*2ca0*/  IMAD R5, R111, R108.reuse, RZ ;  /* 0x0000006c6f057224 */ /* 0x082fe400078e02ff */
[----:B------:R-:W-:Y:S02]  /*2cb0*/  IMAD.IADD R105, R107, 0x1, R103 ;  /* 0x000000016b697824 */ /* 0x000fe400078e0267 */
[----:B------:R-:W-:Y:S02]  /*2cc0*/  IMAD.MOV.U32 R104, RZ, RZ, R106 ;  /* 0x000000ffff687224 */ /* 0x000fe400078e006a */
[C---:B------:R-:W-:Y:S02]  /*2cd0*/  IMAD R113, R110.reuse, R109, R5 ;  /* 0x0000006d6e717224 */ /* 0x040fe400078e0205 */
[----:B------:R-:W-:-:S04]  /*2ce0*/  IMAD.WIDE.U32 R6, R110, R108, R104 ;  /* 0x0000006c6e067225 */ /* 0x000fc800078e0068 */
[----:B------:R-:W-:Y:S01]  /*2cf0*/  IMAD.IADD R5, R7, 0x1, R113 ;  /* 0x0000000107057824 */ /* 0x000fe200078e0271 */
[----:B--2---:R-:W-:-:S04]  /*2d00*/  LEA R8, P1, R6, R12, 0x1 ;  /* 0x0000000c06087211 */ /* 0x004fc800078208ff */
[----:B------:R-:W-:-:S05]  /*2d10*/  LEA.HI.X R9, R6, R13, R5, 0x1, P1 ;  /* 0x0000000d06097211 */ /* 0x000fca00008f0c05 */
[----:B------:R0:W2:Y:S01]  /*2d20*/  @P0 LDG.E.LTC128B.U16 R5, desc[UR36][R8.64] ;  /* 0x0000002408050981 */ /* 0x0000a2000c1e1520 */
[----:B------:R-:W-:Y:S01]  /*2d30*/  ISETP.GT.AND P4, PT, R4, 0x1, PT ;  /* 0x000000010400780c */ /* 0x000fe20003f84270 */
[----:B------:R-:W-:Y:S01]  /*2d40*/  IMAD.WIDE.U32 R6, R110, R108, R10 ;  /* 0x0000006c6e067225 */ /* 0x000fe200078e000a */
[----:B------:R-:W-:Y:S01]  /*2d50*/  BSSY B1, `(.L_x_34) ;  /* 0x0000013000017945 */ /* 0x000fe20003800000 */
[C---:B------:R-:W-:Y:S02]  /*2d60*/  SHF.L.U64.HI R115, R108.reuse, 0x3, R109 ;  /* 0x000000036c737819 */ /* 0x040fe4000001026d */
[----:B------:R-:W-:Y:S01]  /*2d70*/  IMAD.IADD R7, R113, 0x1, R7 ;  /* 0x0000000171077824 */ /* 0x000fe200078e0207 */
[----:B------:R-:W-:Y:S01]  /*2d80*/  P2R R119, PR, RZ, 0x10 ;  /* 0x00000010ff777803 */ /* 0x000fe20000000000 */
[----:B------:R-:W-:Y:S02]  /*2d90*/  IMAD.SHL.U32 R114, R108, 0x8, RZ ;  /* 0x000000086c727824 */ /* 0x000fe400078e00ff */
[----:B------:R-:W-:-:S04]  /*2da0*/  IMAD.WIDE.U32 R6, R23, R14, R6 ;  /* 0x0000000e17067225 */ /* 0x000fc800078e0006 */
[----:B------:R-:W-:Y:S01]  /*2db0*/  IMAD.IADD R7, R103, 0x1, R7 ;  /* 0x0000000167077824 */ /* 0x000fe200078e0207 */
[----:B0-----:R-:W-:-:S04]  /*2dc0*/  LEA R8, P2, R6, R12, 0x1 ;  /* 0x0000000c06087211 */ /* 0x001fc800078408ff */
[----:B------:R-:W-:Y:S01]  /*2dd0*/  LEA.HI.X R9, R6, R13, R7, 0x1, P2 ;  /* 0x0000000d06097211 */ /* 0x000fe200010f0c07 */
[----:B--2---:R-:W-:-:S05]  /*2de0*/  HADD2.F32 R20, -RZ, R5.H0_H0 ;  /* 0x20000005ff147230 */ /* 0x004fca0000004100 */
[----:B------:R-:W-:Y:S01]  /*2df0*/  FMUL R15, R20, R91 ;  /* 0x0000005b140f7220 */ /* 0x000fe20000400000 */
[----:B------:R-:W-:-:S03]  /*2e00*/  LEA R20, P1, R112, UR4, 0x1 ;  /* 0x0000000470147c11 */ /* 0x000fc6000f8208ff */
[----:B------:R-:W-:Y:S01]  /*2e10*/  FFMA R15, R56, R90, R15 ;  /* 0x0000005a380f7223 */ /* 0x000fe2000000000f */
[----:B------:R-:W-:Y:S02]  /*2e20*/  LEA.HI.X R21, R112, UR5, R21, 0x1, P1 ;  /* 0x0000000570157c11 */ /* 0x000fe400088f0c15 */
[----:B------:R-:W-:Y:S02]  /*2e30*/  ISETP.GT.AND P1, PT, R3, RZ, P4 ;  /* 0x000000ff0300720c */ /* 0x000fe40002724270 */
[----:B------:R-:W-:-:S05]  /*2e40*/  F2FP.F16.F32.PACK_AB R15, RZ, R15 ;  /* 0x0000000fff0f723e */ /* 0x000fca00000000ff */
[----:B------:R0:W-:Y:S06]  /*2e50*/  @P0 STG.E.U16 desc[UR36][R20.64], R15 ;  /* 0x0000000f14000986 */ /* 0x0001ec000c101524 */
[----:B------:R-:W-:Y:S05]  /*2e60*/  @!P1 BRA `(.L_x_35) ;  /* 0x0000000000049947 */ /* 0x000fea0003800000 */
[----:B------:R1:W5:Y:S02]  /*2e70*/  LDG.E.LTC128B.U16 R5, desc[UR36][R8.64+0x2] ;  /* 0x0000022408057981 */ /* 0x000364000c1e1520 */
.L_x_35:
[----:B------:R-:W-:Y:S05]  /*2e80*/  BSYNC B1 ;  /* 0x0000000000017941 */ /* 0x000fea0003800000 */
.L_x_34:
[----:B-----5:R-:W-:Y:S01]  /*2e90*/  HADD2.F32 R6, -RZ, R5.H0_H0 ;  /* 0x20000005ff067230 */ /* 0x020fe20000004100 */
[----:B------:R-:W-:Y:S01]  /*2ea0*/  ISETP.GT.AND P0, PT, R3, 0x8, P6 ;  /* 0x000000080300780c */ /* 0x000fe20003704270 */
[----:B------:R-:W-:Y:S01]  /*2eb0*/  IMAD.WIDE.U32 R116, R110, R108, R114 ;  /* 0x0000006c6e747225 */ /* 0x000fe200078e0072 */
[----:B0-----:R-:W-:-:S03]  /*2ec0*/  PRMT R15, R5, 0x7610, R15 ;  /* 0x00007610050f7816 */ /* 0x001fc6000000000f */
[----:B------:R-:W-:Y:S01]  /*2ed0*/  FMUL R6, R6, R91 ;  /* 0x0000005b06067220 */ /* 0x000fe20000400000 */
[----:B------:R-:W-:Y:S01]  /*2ee0*/  IMAD.IADD R113, R113, 0x1, R117 ;  /* 0x0000000171717824 */ /* 0x000fe200078e0275 */
[----:B------:R-:W-:Y:S02]  /*2ef0*/  IADD3 R7, P2, R106, R116, RZ ;  /* 0x000000746a077210 */ /* 0x000fe40007f5e0ff */
[----:B------:R-:W-:-:S03]  /*2f00*/  FFMA R57, R57, R90, R6 ;  /* 0x0000005a39397223 */ /* 0x000fc60000000006 */
[----:B------:R-:W-:Y:S01]  /*2f10*/  IMAD.X R56, R113, 0x1, R105, P2 ;  /* 0x0000000171387824 */ /* 0x000fe200010e0669 */
[C---:B------:R-:W-:Y:S02]  /*2f20*/  LEA R6, P2, R7.reuse, R12, 0x1 ;  /* 0x0000000c07067211 */ /* 0x040fe400078408ff */
[----:B------:R-:W-:Y:S02]  /*2f30*/  F2FP.F16.F32.PACK_AB R57, RZ, R57 ;  /* 0x00000039ff39723e */ /* 0x000fe400000000ff */
[----:B------:R-:W-:-:S03]  /*2f40*/  LEA.HI.X R7, R7, R13, R56, 0x1, P2 ;  /* 0x0000000d07077211 */ /* 0x000fc600010f0c38 */
[----:B------:R0:W-:Y:S04]  /*2f50*/  @P1 STG.E.U16 desc[UR36][R20.64+0x2], R57 ;  /* 0x0000023914001986 */ /* 0x0001e8000c101524 */
[----:B------:R-:W2:Y:S01]  /*2f60*/  @P0 LDG.E.LTC128B.U16 R15, desc[UR36][R6.64] ;  /* 0x00000024060f0981 */ /* 0x000ea2000c1e1520 */
[----:B------:R-:W-:Y:S01]  /*2f70*/  IMAD.SHL.U32 R121, R96, 0x2, RZ ;  /* 0x0000000260797824 */ /* 0x000fe200078e00ff */
[----:B------:R-:W-:Y:S01]  /*2f80*/  IADD3 R116, P1, R10, R116, RZ ;  /* 0x000000740a747210 */ /* 0x000fe20007f3e0ff */
[----:B------:R-:W-:Y:S01]  /*2f90*/  BSSY B1, `(.L_x_36) ;  /* 0x0000011000017945 */ /* 0x000fe20003800000 */
[----:B------:R-:W-:Y:S02]  /*2fa0*/  SHF.L.U64.HI R123, R96, 0x1, R95 ;  /* 0x00000001607b7819 */ /* 0x000fe4000001025f */
[----:B------:R-:W-:Y:S01]  /*2fb0*/  IADD3 R112, P2, R121, R20, RZ ;  /* 0x0000001479707210 */ /* 0x000fe20007f5e0ff */
[----:B------:R-:W-:Y:S01]  /*2fc0*/  IMAD.X R117, R11, 0x1, R113, P1 ;  /* 0x000000010b757824 */ /* 0x000fe200008e0671 */
[----:B------:R-:W-:-:S03]  /*2fd0*/  ISETP.GT.AND P1, PT, R3, 0x8, P4 ;  /* 0x000000080300780c */ /* 0x000fc60002724270 */
[----:B------:R-:W-:Y:S02]  /*2fe0*/  IMAD.X R113, R123, 0x1, R21, P2 ;  /* 0x000000017b717824 */ /* 0x000fe400010e0615 */
[----:B------:R-:W-:-:S04]  /*2ff0*/  IMAD.WIDE.U32 R116, R23, R14, R116 ;  /* 0x0000000e17747225 */ /* 0x000fc800078e0074 */
[----:B0-----:R-:W-:Y:S02]  /*3000*/  IMAD.IADD R57, R103, 0x1, R117 ;  /* 0x0000000167397824 */ /* 0x001fe400078e0275 */
[----:B--2---:R-:W-:-:S05]  /*3010*/  HADD2.F32 R56, -RZ, R15.H0_H0 ;  /* 0x2000000fff387230 */ /* 0x004fca0000004100 */
[----:B------:R-:W-:Y:S01]  /*3020*/  FMUL R5, R56, R91 ;  /* 0x0000005b38057220 */ /* 0x000fe20000400000 */
[----:B------:R-:W-:-:S03]  /*3030*/  LEA R56, P3, R116, R12, 0x1 ;  /* 0x0000000c74387211 */ /* 0x000fc600078608ff */
[----:B------:R-:W-:Y:S01]  /*3040*/  FFMA R5, R58, R90, R5 ;  /* 0x0000005a3a057223 */ /* 0x000fe20000000005 */
[----:B------:R-:W-:-:S04]  /*3050*/  LEA.HI.X R57, R116, R13, R57, 0x1, P3 ;  /* 0x0000000d74397211 */ /* 0x000fc800018f0c39 */
[----:B------:R-:W-:-:S05]  /*3060*/  F2FP.F16.F32.PACK_AB R5, RZ, R5 ;  /* 0x00000005ff05723e */ /* 0x000fca00000000ff */
[----:B------:R0:W-:Y:S01]  /*3070*/  @P0 STG.E.U16 desc[UR36][R112.64], R5 ;  /* 0x0000000570000986 */ /* 0x0001e2000c101524 */
[----:B------:R-:W-:Y:S05]  /*3080*/  @!P1 BRA `(.L_x_37) ;  /* 0x0000000000049947 */ /* 0x000fea0003800000 */
[----:B------:R2:W5:Y:S02]  /*3090*/  LDG.E.LTC128B.U16 R15, desc[UR36][R56.64+0x2] ;  /* 0x00000224380f7981 */ /* 0x000564000c1e1520 */
.L_x_37:
[----:B------:R-:W-:Y:S05]  /*30a0*/  BSYNC B1 ;  /* 0x0000000000017941 */ /* 0x000fea0003800000 */
.L_x_36:
[----:B-----5:R-:W-:Y:S01]  /*30b0*/  HADD2.F32 R6, -RZ, R15.H0_H0 ;  /* 0x2000000fff067230 */ /* 0x020fe20000004100 */
[----:B------:R-:W-:Y:S01]  /*30c0*/  ISETP.GT.AND P4, PT, R4, 0x8, PT ;  /* 0x000000080400780c */ /* 0x000fe20003f84270 */
[----:B------:R-:W-:Y:S01]  /*30d0*/  IMAD.MOV.U32 R58, RZ, RZ, R112 ;  /* 0x000000ffff3a7224 */ /* 0x000fe200078e0070 */
[----:B------:R-:W-:Y:S01]  /*30e0*/  BSSY B1, `(.L_x_38) ;  /* 0x000000b000017945 */ /* 0x000fe20003800000 */
[----:B------:R-:W-:Y:S01]  /*30f0*/  PRMT R116, R15, 0x7610, R116 ;  /* 0x000076100f747816 */ /* 0x000fe20000000074 */
[----:B------:R-:W-:Y:S01]  /*3100*/  FMUL R6, R6, R91 ;  /* 0x0000005b06067220 */ /* 0x000fe20000400000 */
[----:B------:R-:W-:Y:S02]  /*3110*/  ISETP.GT.AND P0, PT, R3, RZ, P4 ;  /* 0x000000ff0300720c */ /* 0x000fe40002704270 */
[----:B------:R-:W-:Y:S01]  /*3120*/  P2R R117, PR, RZ, 0x10 ;  /* 0x00000010ff757803 */ /* 0x000fe20000000000 */
[----:B------:R-:W-:Y:S01]  /*3130*/  FFMA R6, R59, R90, R6 ;  /* 0x0000005a3b067223 */ /* 0x000fe20000000006 */
[----:B------:R-:W-:-:S04]  /*3140*/  IMAD.MOV.U32 R59, RZ, RZ, R113 ;  /* 0x000000ffff3b7224 */ /* 0x000fc800078e0071 */
[----:B------:R-:W-:-:S05]  /*3150*/  F2FP.F16.F32.PACK_AB R6, RZ, R6 ;  /* 0x00000006ff06723e */ /* 0x000fca00000000ff */
[----:B------:R3:W-:Y:S01]  /*3160*/  @P1 STG.E.U16 desc[UR36][R58.64+0x2], R6 ;  /* 0x000002063a001986 */ /* 0x0007e2000c101524 */
[----:B------:R-:W-:Y:S05]  /*3170*/  @!P0 BRA `(.L_x_39) ;  /* 0x0000000000048947 */ /* 0x000fea0003800000 */
[----:B------:R4:W5:Y:S02]  /*3180*/  LDG.E.LTC128B.U16 R116, desc[UR36][R8.64+0x10] ;  /* 0x0000102408747981 */ /* 0x000964000c1e1520 */
.L_x_39:
[----:B------:R-:W-:Y:S05]  /*3190*/  BSYNC B1 ;  /* 0x0000000000017941 */ /* 0x000fea0003800000 */
.L_x_38:
[----:B---3-5:R-:W-:Y:S01]  /*31a0*/  HADD2.F32 R6, -RZ, R116.H0_H0 ;  /* 0x20000074ff067230 */ /* 0x028fe20000004100 */
[C---:B0-----:R-:W-:Y:S01]  /*31b0*/  SHF.L.U64.HI R5, R97.reuse, 0x1, R94 ;  /* 0x0000000161057819 */ /* 0x041fe2000001025e */
[----:B------:R-:W-:Y:S01]  /*31c0*/  IMAD.SHL.U32 R15, R97, 0x2, RZ ;  /* 0x00000002610f7824 */ /* 0x000fe200078e00ff */
[----:B------:R-:W-:Y:S01]  /*31d0*/  ISETP.GT.AND P3, PT, R4, 0x9, PT ;  /* 0x000000090400780c */ /* 0x000fe20003f64270 */
[----:B------:R-:W-:Y:S01]  /*31e0*/  BSSY B1, `(.L_x_40) ;  /* 0x000000b000017945 */ /* 0x000fe20003800000 */
[----:B------:R-:W-:Y:S02]  /*31f0*/  FMUL R7, R6, R91 ;  /* 0x0000005b06077220 */ /* 0x000fe40000400000 */
[----:B------:R-:W-:Y:S02]  /*3200*/  IADD3 R6, P1, P2, R15, R20, R121 ;  /* 0x000000140f067210 */ /* 0x000fe40007a3e079 */
[----:B------:R-:W-:Y:S01]  /*3210*/  FFMA R60, R60, R90, R7 ;  /* 0x0000005a3c3c7223 */ /* 0x000fe20000000007 */
[----:B------:R-:W-:-:S02]  /*3220*/  P2R R120, PR, RZ, 0x8 ;  /* 0x00000008ff787803 */ /* 0x000fc40000000000 */
[----:B------:R-:W-:Y:S02]  /*3230*/  IADD3.X R7, R5, R21, R123, P1, P2 ;  /* 0x0000001505077210 */ /* 0x000fe40000fe447b */
[----:B------:R-:W-:Y:S02]  /*3240*/  F2FP.F16.F32.PACK_AB R60, RZ, R60 ;  /* 0x0000003cff3c723e */ /* 0x000fe400000000ff */
[----:B------:R-:W-:-:S03]  /*3250*/  ISETP.GT.AND P1, PT, R3, RZ, P3 ;  /* 0x000000ff0300720c */ /* 0x000fc60001f24270 */
[----:B------:R0:W-:Y:S10]  /*3260*/  @P0 STG.E.U16 desc[UR36][R20.64+0x10], R60 ;  /* 0x0000103c14000986 */ /* 0x0001f4000c101524 */
[----:B------:R-:W-:Y:S05]  /*3270*/  @!P1 BRA `(.L_x_41) ;  /* 0x0000000000049947 */ /* 0x000fea0003800000 */
[----:B------:R3:W5:Y:S02]  /*3280*/  LDG.E.LTC128B.U16 R116, desc[UR36][R8.64+0x12] ;  /* 0x0000122408747981 */ /* 0x000764000c1e1520 */
.L_x_41:
[----:B------:R-:W-:Y:S05]  /*3290*/  BSYNC B1 ;  /* 0x0000000000017941 */ /* 0x000fea0003800000 */
.L_x_40:
[----:B0----5:R-:W-:Y:S01]  /*32a0*/  HADD2.F32 R60, -RZ, R116.H0_H0 ;  /* 0x20000074ff3c7230 */ /* 0x021fe20000004100 */
[----:B------:R-:W-:Y:S01]  /*32b0*/  ISETP.GT.AND P0, PT, R3, 0x8, P4 ;  /* 0x000000080300780c */ /* 0x000fe20002704270 */
[----:B------:R-:W-:Y:S03]  /*32c0*/  BSSY B1, `(.L_x_42) ;  /* 0x0000007000017945 */ /* 0x000fe60003800000 */
[----:B------:R-:W-:-:S04]  /*32d0*/  FMUL R60, R60, R91 ;  /* 0x0000005b3c3c7220 */ /* 0x000fc80000400000 */
[----:B------:R-:W-:-:S05]  /*32e0*/  FFMA R60, R61, R90, R60 ;  /* 0x0000005a3d3c7223 */ /* 0x000fca000000003c */
[----:B------:R-:W-:-:S05]  /*32f0*/  F2FP.F16.F32.PACK_AB R60, RZ, R60 ;  /* 0x0000003cff3c723e */ /* 0x000fca00000000ff */
[----:B------:R0:W-:Y:S01]  /*3300*/  @P1 STG.E.U16 desc[UR36][R20.64+0x12], R60 ;  /* 0x0000123c14001986 */ /* 0x0001e2000c101524 */
[----:B------:R-:W-:Y:S05]  /*3310*/  @!P0 BRA `(.L_x_43) ;  /* 0x0000000000048947 */ /* 0x000fea0003800000 */
[----:B------:R0:W5:Y:S02]  /*3320*/  LDG.E.LTC128B.U16 R116, desc[UR36][R56.64+0x10] ;  /* 0x0000102438747981 */ /* 0x000164000c1e1520 */
.L_x_43:
[----:B------:R-:W-:Y:S05]  /*3330*/  BSYNC B1 ;  /* 0x0000000000017941 */ /* 0x000fea0003800000 */
.L_x_42:
        /* <DEDUP_REMOVED lines=9> */
.L_x_45:
[----:B------:R-:W-:Y:S05]  /*33d0*/  BSYNC B1 ;  /* 0x0000000000017941 */ /* 0x000fea0003800000 */
.L_x_44:
[----:B-----5:R-:W-:Y:S01]  /*33e0*/  HADD2.F32 R60, -RZ, R116.H0_H0 ;  /* 0x20000074ff3c7230 */ /* 0x020fe20000004100 */
[----:B------:R-:W-:Y:S01]  /*33f0*/  IADD3 R123, P0, R110, 0x80, RZ ;  /* 0x000000806e7b7810 */ /* 0x000fe20007f1e0ff */
[----:B------:R-:W-:Y:S01]  /*3400*/  BSSY B1, `(.L_x_46) ;  /* 0x000000b000017945 */ /* 0x000fe20003800000 */
[----:B------:R-:W-:Y:S02]  /*3410*/  ISETP.GT.AND P2, PT, R4, 0x10, PT ;  /* 0x000000100400780c */ /* 0x000fe40003f44270 */
[----:B------:R-:W-:Y:S01]  /*3420*/  FMUL R60, R60, R91 ;  /* 0x0000005b3c3c7220 */ /* 0x000fe20000400000 */
[----:B------:R-:W-:Y:S01]  /*3430*/  IMAD.X R111, RZ, RZ, R111, P0 ;  /* 0x000000ffff6f7224 */ /* 0x000fe200000e066f */
[----:B------:R-:W-:Y:S02]  /*3440*/  ISETP.GT.AND P0, PT, R3, RZ, P2 ;  /* 0x000000ff0300720c */ /* 0x000fe40001704270 */
[----:B------:R-:W-:Y:S01]  /*3450*/  FFMA R60, R63, R90, R60 ;  /* 0x0000005a3f3c7223 */ /* 0x000fe2000000003c */
[----:B------:R-:W-:-:S04]  /*3460*/  P2R R121, PR, RZ, 0x4 ;  /* 0x00000004ff797803 */ /* 0x000fc80000000000 */
[----:B------:R-:W-:-:S05]  /*3470*/  F2FP.F16.F32.PACK_AB R60, RZ, R60 ;  /* 0x0000003cff3c723e */ /* 0x000fca00000000ff */
[----:B------:R0:W-:Y:S01]  /*3480*/  @P1 STG.E.U16 desc[UR36][R58.64+0x12], R60 ;  /* 0x0000123c3a001986 */ /* 0x0001e2000c101524 */
[----:B------:R-:W-:Y:S05]  /*3490*/  @!P0 BRA `(.L_x_47) ;  /* 0x0000000000048947 */ /* 0x000fea0003800000 */
[----:B------:R0:W5:Y:S02]  /*34a0*/  LDG.E.LTC128B.U16 R116, desc[UR36][R8.64+0x20] ;  /* 0x0000202408747981 */ /* 0x000164000c1e1520 */
.L_x_47:
[----:B------:R-:W-:Y:S05]  /*34b0*/  BSYNC B1 ;  /* 0x0000000000017941 */ /* 0x000fea0003800000 */
.L_x_46:
[----:B0----5:R-:W-:Y:S01]  /*34c0*/  HADD2.F32 R60, -RZ, R116.H0_H0 ;  /* 0x20000074ff3c7230 */ /* 0x021fe20000004100 */
[----:B------:R-:W-:Y:S01]  /*34d0*/  ISETP.GT.AND P1, PT, R4, 0x11, PT ;  /* 0x000000110400780c */ /* 0x000fe20003f24270 */
[-C--:B------:R-:W-:Y:S01]  /*34e0*/  IMAD.WIDE.U32 R62, R123, R108.reuse, R10 ;  /* 0x0000006c7b3e7225 */ /* 0x080fe200078e000a */
[----:B------:R-:W-:Y:S03]  /*34f0*/  BSSY B1, `(.L_x_48) ;  /* 0x0000021000017945 */ /* 0x000fe60003800000 */
[----:B------:R-:W-:Y:S01]  /*3500*/  FMUL R61, R60, R91 ;  /* 0x0000005b3c3d7220 */ /* 0x000fe20000400000 */
[----:B------:R-:W-:-:S03]  /*3510*/  IMAD R60, R111, R108, RZ ;  /* 0x0000006c6f3c7224 */ /* 0x000fc600078e02ff */
[----:B------:R-:W-:Y:S01]  /*3520*/  FFMA R61, R64, R90, R61 ;  /* 0x0000005a403d7223 */ /* 0x000fe2000000003d */
[----:B------:R-:W-:-:S04]  /*3530*/  IMAD R107, R123, R109, R60 ;  /* 0x0000006d7b6b7224 */ /* 0x000fc800078e023c */
[----:B------:R-:W-:Y:S01]  /*3540*/  F2FP.F16.F32.PACK_AB R61, RZ, R61 ;  /* 0x0000003dff3d723e */ /* 0x000fe200000000ff */
[----:B------:R-:W-:-:S03]  /*3550*/  IMAD.IADD R63, R107, 0x1, R63 ;  /* 0x000000016b3f7824 */ /* 0x000fc600078e023f */
[----:B------:R-:W-:Y:S01]  /*3560*/  PRMT R64, R61, 0x7610, R64 ;  /* 0x000076103d407816 */ /* 0x000fe20000000040 */
[----:B------:R-:W-:-:S04]  /*3570*/  IMAD.WIDE.U32 R60, R123, R108, R104 ;  /* 0x0000006c7b3c7225 */ /* 0x000fc800078e0068 */
[----:B------:R0:W-:Y:S01]  /*3580*/  @P0 STG.E.U16 desc[UR36][R20.64+0x20], R64 ;  /* 0x0000204014000986 */ /* 0x0001e2000c101524 */
[----:B------:R-:W-:Y:S01]  /*3590*/  IMAD.WIDE.U32 R110, R23, R14, R62 ;  /* 0x0000000e176e7225 */ /* 0x000fe200078e003e */
[----:B------:R-:W-:-:S03]  /*35a0*/  LEA R62, P0, R60, R12, 0x1 ;  /* 0x0000000c3c3e7211 */ /* 0x000fc600078008ff */
[----:B------:R-:W-:Y:S02]  /*35b0*/  IMAD.IADD R61, R61, 0x1, R107 ;  /* 0x000000013d3d7824 */ /* 0x000fe400078e026b */
[----:B------:R-:W-:-:S03]  /*35c0*/  IMAD.WIDE.U32 R108, R123, R108, R114 ;  /* 0x0000006c7b6c7225 */ /* 0x000fc600078e0072 */
[----:B------:R-:W-:Y:S01]  /*35d0*/  LEA.HI.X R63, R60, R13, R61, 0x1, P0 ;  /* 0x0000000d3c3f7211 */ /* 0x000fe200000f0c3d */
[----:B------:R-:W-:Y:S01]  /*35e0*/  IMAD.IADD R61, R103, 0x1, R111 ;  /* 0x00000001673d7824 */ /* 0x000fe200078e026f */
[----:B------:R-:W-:Y:S01]  /*35f0*/  LEA R60, P0, R110, R12, 0x1 ;  /* 0x0000000c6e3c7211 */ /* 0x000fe200078008ff */
[----:B------:R-:W-:-:S03]  /*3600*/  IMAD.IADD R107, R107, 0x1, R109 ;  /* 0x000000016b6b7824 */ /* 0x000fc600078e026d */
[----:B------:R-:W-:Y:S02]  /*3610*/  LEA.HI.X R61, R110, R13, R61, 0x1, P0 ;  /* 0x0000000d6e3d7211 */ /* 0x000fe400000f0c3d */
[----:B------:R-:W-:-:S05]  /*3620*/  IADD3 R106, P0, R106, R108, RZ ;  /* 0x0000006c6a6a7210 */ /* 0x000fca0007f1e0ff */
[----:B0-----:R-:W-:Y:S01]  /*3630*/  IMAD.X R64, R107, 0x1, R105, P0 ;  /* 0x000000016b407824 */ /* 0x001fe200000e0669 */
[----:B------:R-:W-:-:S05]  /*3640*/  IADD3 R104, P0, R10, R108, RZ ;  /* 0x0000006c0a687210 */ /* 0x000fca0007f1e0ff */
[----:B------:R-:W-:Y:S01]  /*3650*/  IMAD.X R105, R11, 0x1, R107, P0 ;  /* 0x000000010b697824 */ /* 0x000fe200000e066b */
[----:B------:R-:W-:Y:S01]  /*3660*/  LEA R10, P0, R106, R12, 0x1 ;  /* 0x0000000c6a0a7211 */ /* 0x000fe200078008ff */
[----:B------:R-:W-:-:S03]  /*3670*/  IMAD.WIDE.U32 R104, R23, R14, R104 ;  /* 0x0000000e17687225 */ /* 0x000fc600078e0068 */
[----:B------:R-:W-:Y:S01]  /*3680*/  LEA.HI.X R11, R106, R13, R64, 0x1, P0 ;  /* 0x0000000d6a0b7211 */ /* 0x000fe200000f0c40 */
[----:B------:R-:W-:Y:S01]  /*3690*/  IMAD.IADD R103, R103, 0x1, R105 ;  /* 0x0000000167677824 */ /* 0x000fe200078e0269 */
[----:B------:R-:W-:-:S04]  /*36a0*/  LEA R12, P0, R104, R12, 0x1 ;  /* 0x0000000c680c7211 */ /* 0x000fc800078008ff */
[----:B------:R-:W-:Y:S02]  /*36b0*/  LEA.HI.X R13, R104, R13, R103, 0x1, P0 ;  /* 0x0000000d680d7211 */ /* 0x000fe400000f0c67 */
[----:B------:R-:W-:Y:S02]  /*36c0*/  ISETP.GT.AND P0, PT, R3, RZ, P1 ;  /* 0x000000ff0300720c */ /* 0x000fe40000f04270 */
[----:B------:R-:W-:-:S11]  /*36d0*/  P2R R103, PR, RZ, 0x2 ;  /* 0x00000002ff677803 */ /* 0x000fd60000000000 */
[----:B------:R-:W-:Y:S05]  /*36e0*/  @!P0 BRA `(.L_x_49) ;  /* 0x0000000000048947 */ /* 0x000fea0003800000 */
[----:B------:R0:W5:Y:S02]  /*36f0*/  LDG.E.LTC128B.U16 R116, desc[UR36][R8.64+0x22] ;  /* 0x0000222408747981 */ /* 0x000164000c1e1520 */
.L_x_49:
[----:B------:R-:W-:Y:S05]  /*3700*/  BSYNC B1 ;  /* 0x0000000000017941 */ /* 0x000fea0003800000 */
.L_x_48:
[----:B-----5:R-:W-:Y:S01]  /*3710*/  HADD2.F32 R14, -RZ, R116.H0_H0 ;  /* 0x20000074ff0e7230 */ /* 0x020fe20000004100 */
[----:B------:R-:W-:Y:S04]  /*3720*/  BSSY B1, `(.L_x_50) ;  /* 0x0000008000017945 */ /* 0x000fe80003800000 */
[----:B------:R-:W-:-:S04]  /*3730*/  FMUL R14, R14, R91 ;  /* 0x0000005b0e0e7220 */ /* 0x000fc80000400000 */
[----:B------:R-:W-:-:S05]  /*3740*/  FFMA R14, R65, R90, R14 ;  /* 0x0000005a410e7223 */ /* 0x000fca000000000e */
[----:B------:R-:W-:-:S05]  /*3750*/  F2FP.F16.F32.PACK_AB R14, RZ, R14 ;  /* 0x0000000eff0e723e */ /* 0x000fca00000000ff */
[----:B------:R0:W-:Y:S01]  /*3760*/  @P0 STG.E.U16 desc[UR36][R20.64+0x22], R14 ;  /* 0x0000220e14000986 */ /* 0x0001e2000c101524 */
[----:B------:R-:W-:-:S13]  /*3770*/  ISETP.GT.AND P0, PT, R3, 0x8, P2 ;  /* 0x000000080300780c */ /* 0x000fda0001704270 */
[----:B0-----:R-:W-:Y:S05]  /*3780*/  @!P0 BRA `(.L_x_51) ;  /* 0x0000000000048947 */ /* 0x001fea0003800000 */
[----:B------:R0:W5:Y:S02]  /*3790*/  LDG.E.LTC128B.U16 R116, desc[UR36][R56.64+0x20] ;  /* 0x0000202438747981 */ /* 0x000164000c1e1520 */
.L_x_51:
[----:B------:R-:W-:Y:S05]  /*37a0*/  BSYNC B1 ;  /* 0x0000000000017941 */ /* 0x000fea0003800000 */
.L_x_50:
        /* <DEDUP_REMOVED lines=9> */
.L_x_53:
[----:B------:R-:W-:Y:S05]  /*3840*/  BSYNC B1 ;  /* 0x0000000000017941 */ /* 0x000fea0003800000 */
.L_x_52:
[----:B-----5:R-:W-:Y:S01]  /*3850*/  HADD2.F32 R14, -RZ, R116.H0_H0 ;  /* 0x20000074ff0e7230 */ /* 0x020fe20000004100 */
[----:B------:R-:W-:Y:S01]  /*3860*/  ISETP.GT.AND P2, PT, R4, 0x18, PT ;  /* 0x000000180400780c */ /* 0x000fe20003f44270 */
[----:B------:R-:W-:Y:S03]  /*3870*/  BSSY B1, `(.L_x_54) ;  /* 0x0000009000017945 */ /* 0x000fe60003800000 */
[----:B------:R-:W-:Y:S01]  /*3880*/  FMUL R14, R14, R91 ;  /* 0x0000005b0e0e7220 */ /* 0x000fe20000400000 */
[----:B------:R-:W-:-:S03]  /*3890*/  P2R R104, PR, RZ, 0x4 ;  /* 0x00000004ff687803 */ /* 0x000fc60000000000 */
[----:B------:R-:W-:-:S05]  /*38a0*/  FFMA R14, R67, R90, R14 ;  /* 0x0000005a430e7223 */ /* 0x000fca000000000e */
[----:B------:R-:W-:-:S05]  /*38b0*/  F2FP.F16.F32.PACK_AB R14, RZ, R14 ;  /* 0x0000000eff0e723e */ /* 0x000fca00000000ff */
[----:B------:R0:W-:Y:S01]  /*38c0*/  @P0 STG.E.U16 desc[UR36][R58.64+0x22], R14 ;  /* 0x0000220e3a000986 */ /* 0x0001e2000c101524 */
[----:B------:R-:W-:-:S13]  /*38d0*/  ISETP.GT.AND P0, PT, R3, RZ, P2 ;  /* 0x000000ff0300720c */ /* 0x000fda0001704270 */
[----:B0-----:R-:W-:Y:S05]  /*38e0*/  @!P0 BRA `(.L_x_55) ;  /* 0x0000000000048947 */ /* 0x001fea0003800000 */
[----:B------:R0:W5:Y:S02]  /*38f0*/  LDG.E.LTC128B.U16 R116, desc[UR36][R8.64+0x30] ;  /* 0x0000302408747981 */ /* 0x000164000c1e1520 */
.L_x_55:
[----:B------:R-:W-:Y:S05]  /*3900*/  BSYNC B1 ;  /* 0x0000000000017941 */ /* 0x000fea0003800000 */
.L_x_54:
[----:B-----5:R-:W-:Y:S01]  /*3910*/  HADD2.F32 R14, -RZ, R116.H0_H0 ;  /* 0x20000074ff0e7230 */ /* 0x020fe20000004100 */
[----:B------:R-:W-:Y:S01]  /*3920*/  ISETP.GT.AND P1, PT, R4, 0x19, PT ;  /* 0x000000190400780c */ /* 0x000fe20003f24270 */
[----:B------:R-:W-:Y:S03]  /*3930*/  BSSY B1, `(.L_x_56) ;  /* 0x0000009000017945 */ /* 0x000fe60003800000 */
[----:B------:R-:W-:-:S04]  /*3940*/  FMUL R23, R14, R91 ;  /* 0x0000005b0e177220 */ /* 0x000fc80000400000 */
[----:B------:R-:W-:Y:S01]  /*3950*/  FFMA R23, R68, R90, R23 ;  /* 0x0000005a44177223 */ /* 0x000fe20000000017 */
[----:B------:R-:W-:-:S04]  /*3960*/  P2R R68, PR, RZ, 0x2 ;  /* 0x00000002ff447803 */ /* 0x000fc80000000000 */
[----:B------:R-:W-:-:S05]  /*3970*/  F2FP.F16.F32.PACK_AB R23, RZ, R23 ;  /* 0x00000017ff17723e */ /* 0x000fca00000000ff */
[----:B------:R0:W-:Y:S01]  /*3980*/  @P0 STG.E.U16 desc[UR36][R20.64+0x30], R23 ;  /* 0x0000301714000986 */ /* 0x0001e2000c101524 */
[----:B------:R-:W-:-:S13]  /*3990*/  ISETP.GT.AND P0, PT, R3, RZ, P1 ;  /* 0x000000ff0300720c */ /* 0x000fda0000f04270 */
[----:B0-----:R-:W-:Y:S05]  /*39a0*/  @!P0 BRA `(.L_x_57) ;  /* 0x0000000000048947 */ /* 0x001fea0003800000 */
[----:B------:R0:W5:Y:S02]  /*39b0*/  LDG.E.LTC128B.U16 R116, desc[UR36][R8.64+0x32] ;  /* 0x0000322408747981 */ /* 0x000164000c1e1520 */
.L_x_57:
[----:B------:R-:W-:Y:S05]  /*39c0*/  BSYNC B1 ;  /* 0x0000000000017941 */ /* 0x000fea0003800000 */
.L_x_56:
        /* <DEDUP_REMOVED lines=9> */
.L_x_59:
[----:B------:R-:W-:Y:S05]  /*3a60*/  BSYNC B1 ;  /* 0x0000000000017941 */ /* 0x000fea0003800000 */
.L_x_58:
        /* <DEDUP_REMOVED lines=9> */
.L_x_61:
[----:B------:R-:W-:Y:S05]  /*3b00*/  BSYNC B1 ;  /* 0x0000000000017941 */ /* 0x000fea0003800000 */
.L_x_60:
        /* <DEDUP_REMOVED lines=11> */
.L_x_63:
[----:B------:R-:W-:Y:S05]  /*3bc0*/  BSYNC B1 ;  /* 0x0000000000017941 */ /* 0x000fea0003800000 */
.L_x_62:
        /* <DEDUP_REMOVED lines=11> */
.L_x_65:
[----:B------:R-:W-:Y:S05]  /*3c80*/  BSYNC B1 ;  /* 0x0000000000017941 */ /* 0x000fea0003800000 */
.L_x_64:
        /* <DEDUP_REMOVED lines=9> */
.L_x_67:
[----:B------:R-:W-:Y:S05]  /*3d20*/  BSYNC B1 ;  /* 0x0000000000017941 */ /* 0x000fea0003800000 */
.L_x_66:
        /* <DEDUP_REMOVED lines=9> */
.L_x_69:
[----:B------:R-:W-:Y:S05]  /*3dc0*/  BSYNC B1 ;  /* 0x0000000000017941 */ /* 0x000fea0003800000 */
.L_x_68:
        /* <DEDUP_REMOVED lines=11> */
.L_x_71:
[----:B------:R-:W-:Y:S05]  /*3e80*/  BSYNC B1 ;  /* 0x0000000000017941 */ /* 0x000fea0003800000 */
.L_x_70:
        /* <DEDUP_REMOVED lines=11> */
.L_x_73:
[----:B------:R-:W-:Y:S05]  /*3f40*/  BSYNC B1 ;  /* 0x0000000000017941 */ /* 0x000fea0003800000 */
.L_x_72:
        /* <DEDUP_REMOVED lines=9> */
.L_x_75:
[----:B------:R-:W-:Y:S05]  /*3fe0*/  BSYNC B1 ;  /* 0x0000000000017941 */ /* 0x000fea0003800000 */
.L_x_74:
        /* <DEDUP_REMOVED lines=9> */
.L_x_77:
[----:B------:R-:W-:Y:S05]  /*4080*/  BSYNC B1 ;  /* 0x0000000000017941 */ /* 0x000fea0003800000 */
.L_x_76:
[----:B-----5:R-:W-:Y:S01]  /*4090*/  HADD2.F32 R14, -RZ, R116.H0_H0 ;  /* 0x20000074ff0e7230 */ /* 0x020fe20000004100 */
[----:B------:R-:W-:Y:S01]  /*40a0*/  ISETP.GT.AND P3, PT, R4, 0x30, PT ;  /* 0x000000300400780c */ /* 0x000fe20003f64270 */
[----:B------:R-:W-:Y:S03]  /*40b0*/  BSSY B1, `(.L_x_78) ;  /* 0x0000008000017945 */ /* 0x000fe60003800000 */
[----:B------:R-:W-:-:S04]  /*40c0*/  FMUL R14, R14, R91 ;  /* 0x0000005b0e0e7220 */ /* 0x000fc80000400000 */
[----:B------:R-:W-:-:S05]  /*40d0*/  FFMA R14, R79, R90, R14 ;  /* 0x0000005a4f0e7223 */ /* 0x000fca000000000e */
[----:B------:R-:W-:-:S05]  /*40e0*/  F2FP.F16.F32.PACK_AB R14, RZ, R14 ;  /* 0x0000000eff0e723e */ /* 0x000fca00000000ff */
[----:B------:R0:W-:Y:S01]  /*40f0*/  @P0 STG.E.U16 desc[UR36][R58.64+0x52], R14 ;  /* 0x0000520e3a000986 */ /* 0x0001e2000c101524 */
[----:B------:R-:W-:-:S13]  /*4100*/  ISETP.GT.AND P0, PT, R3, RZ, P3 ;  /* 0x000000ff0300720c */ /* 0x000fda0001f04270 */
[----:B0-----:R-:W-:Y:S05]  /*4110*/  @!P0 BRA `(.L_x_79) ;  /* 0x0000000000048947 */ /* 0x001fea0003800000 */
[----:B------:R0:W5:Y:S02]  /*4120*/  LDG.E.LTC128B.U16 R116, desc[UR36][R8.64+0x60] ;  /* 0x0000602408747981 */ /* 0x000164000c1e1520 */
.L_x_79:
[----:B------:R-:W-:Y:S05]  /*4130*/  BSYNC B1 ;  /* 0x0000000000017941 */ /* 0x000fea0003800000 */
.L_x_78:
        /* <DEDUP_REMOVED lines=10> */
.L_x_81:
[----:B------:R-:W-:Y:S05]  /*41e0*/  BSYNC B1 ;  /* 0x0000000000017941 */ /* 0x000fea0003800000 */
.L_x_80:
        /* <DEDUP_REMOVED lines=9> */
.L_x_83:
[----:B------:R-:W-:Y:S05]  /*4280*/  BSYNC B1 ;  /* 0x0000000000017941 */ /* 0x000fea0003800000 */
.L_x_82:
        /* <DEDUP_REMOVED lines=9> */
.L_x_85:
[----:B------:R-:W-:Y:S05]  /*4320*/  BSYNC B1 ;  /* 0x0000000000017941 */ /* 0x000fea0003800000 */
.L_x_84:
        /* <DEDUP_REMOVED lines=10> */
.L_x_87:
[----:B------:R-:W-:Y:S05]  /*43d0*/  BSYNC B1 ;  /* 0x0000000000017941 */ /* 0x000fea0003800000 */
.L_x_86:
[----:B-----5:R-:W-:Y:S01]  /*43e0*/  HADD2.F32 R14, -RZ, R116.H0_H0 ;  /* 0x20000074ff0e7230 */ /* 0x020fe20000004100 */
[----:B------:R-:W-:Y:S04]  /*43f0*/  BSSY B1, `(.L_x_88) ;  /* 0x000000f000017945 */ /* 0x000fe80003800000 */
[----:B------:R-:W-:-:S04]  /*4400*/  FMUL R23, R14, R91 ;  /* 0x0000005b0e177220 */ /* 0x000fc80000400000 */
[----:B------:R-:W-:-:S05]  /*4410*/  FFMA R23, R84, R90, R23 ;  /* 0x0000005a54177223 */ /* 0x000fca0000000017 */
[----:B------:R-:W-:-:S05]  /*4420*/  F2FP.F16.F32.PACK_AB R23, RZ, R23 ;  /* 0x00000017ff17723e */ /* 0x000fca00000000ff */
[----:B------:R0:W-:Y:S01]  /*4430*/  @P0 STG.E.U16 desc[UR36][R20.64+0x70], R23 ;  /* 0x0000701714000986 */ /* 0x0001e2000c101524 */
[----:B------:R-:W-:-:S05]  /*4440*/  IADD3 R64, P0, R15, R112, RZ ;  /* 0x000000700f407210 */ /* 0x000fca0007f1e0ff */
[----:B------:R-:W-:Y:S01]  /*4450*/  IMAD.X R65, R5, 0x1, R113, P0 ;  /* 0x0000000105417824 */ /* 0x000fe200000e0671 */
[----:B------:R-:W-:-:S05]  /*4460*/  IADD3 R66, P0, R15, R112, RZ ;  /* 0x000000700f427210 */ /* 0x000fca0007f1e0ff */
[----:B------:R-:W-:Y:S01]  /*4470*/  IMAD.X R67, R5, 0x1, R113, P0 ;  /* 0x0000000105437824 */ /* 0x000fe200000e0671 */
[----:B------:R-:W-:-:S05]  /*4480*/  IADD3 R14, P0, R15, R20, RZ ;  /* 0x000000140f0e7210 */ /* 0x000fca0007f1e0ff */
[----:B------:R-:W-:Y:S01]  /*4490*/  IMAD.X R15, R5, 0x1, R21, P0 ;  /* 0x00000001050f7824 */ /* 0x000fe200000e0615 */
[----:B------:R-:W-:-:S04]  /*44a0*/  ISETP.GT.AND P0, PT, R4, 0x39, PT ;  /* 0x000000390400780c */ /* 0x000fc80003f04270 */
[----:B------:R-:W-:-:S13]  /*44b0*/  ISETP.GT.AND P4, PT, R3, RZ, P0 ;  /* 0x000000ff0300720c */ /* 0x000fda0000784270 */
[----:B0-----:R-:W-:Y:S05]  /*44c0*/  @!P4 BRA `(.L_x_89) ;  /* 0x000000000004c947 */ /* 0x001fea0003800000 */
[----:B------:R0:W5:Y:S02]  /*44d0*/  LDG.E.LTC128B.U16 R116, desc[UR36][R8.64+0x72] ;  /* 0x0000722408747981 */ /* 0x000164000c1e1520 */
.L_x_89:
[----:B------:R-:W-:Y:S05]  /*44e0*/  BSYNC B1 ;  /* 0x0000000000017941 */ /* 0x000fea0003800000 */
.L_x_88:
        /* <DEDUP_REMOVED lines=9> */
.L_x_91:
[----:B------:R-:W-:Y:S05]  /*4580*/  BSYNC B1 ;  /* 0x0000000000017941 */ /* 0x000fea0003800000 */
.L_x_90:
        /* <DEDUP_REMOVED lines=9> */
.L_x_93:
[----:B------:R-:W-:Y:S05]  /*4620*/  BSYNC B1 ;  /* 0x0000000000017941 */ /* 0x000fea0003800000 */
.L_x_92:
[----:B-----5:R-:W-:-:S05]  /*4630*/  HADD2.F32 R4, -RZ, R116.H0_H0 ;  /* 0x20000074ff047230 */ /* 0x020fca0000004100 */
[----:B------:R-:W-:-:S04]  /*4640*/  FMUL R4, R4, R91 ;  /* 0x0000005b04047220 */ /* 0x000fc80000400000 */
[----:B------:R-:W-:-:S05]  /*4650*/  FFMA R4, R87, R90, R4 ;  /* 0x0000005a57047223 */ /* 0x000fca0000000004 */
[----:B------:R-:W-:-:S04]  /*4660*/  F2FP.F16.F32.PACK_AB R4, RZ, R4 ;  /* 0x00000004ff04723e */ /* 0x000fc800000000ff */
[----:B-1-34-:R-:W-:-:S05]  /*4670*/  PRMT R8, R4, 0x7610, R8 ;  /* 0x0000761004087816 */ /* 0x01afca0000000008 */
[----:B------:R1:W-:Y:S01]  /*4680*/  @P4 STG.E.U16 desc[UR36][R58.64+0x72], R8 ;  /* 0x000072083a004986 */ /* 0x0003e2000c101524 */
[----:B------:R-:W-:-:S13]  /*4690*/  ISETP.GT.AND P4, PT, R3, 0x80, P6 ;  /* 0x000000800300780c */ /* 0x000fda0003784270 */
[----:B------:R-:W3:Y:S01]  /*46a0*/  @P4 LDG.E.LTC128B.U16 R116, desc[UR36][R62.64] ;  /* 0x000000243e744981 */ /* 0x000ee2000c1e1520 */
[----:B------:R-:W-:Y:S01]  /*46b0*/  BSSY B1, `(.L_x_94) ;  /* 0x000000a000017945 */ /* 0x000fe20003800000 */
[----:B---3--:R-:W-:-:S05]  /*46c0*/  HADD2.F32 R4, -RZ, R116.H0_H0 ;  /* 0x20000074ff047230 */ /* 0x008fca0000004100 */
[----:B------:R-:W-:-:S04]  /*46d0*/  FMUL R5, R4, R91 ;  /* 0x0000005b04057220 */ /* 0x000fc80000400000 */
[----:B------:R-:W-:-:S05]  /*46e0*/  FFMA R5, R24, R90, R5 ;  /* 0x0000005a18057223 */ /* 0x000fca0000000005 */
[----:B------:R-:W-:-:S05]  /*46f0*/  F2FP.F16.F32.PACK_AB R5, RZ, R5 ;  /* 0x00000005ff05723e */ /* 0x000fca00000000ff */
[----:B------:R1:W-:Y:S01]  /*4700*/  @P4 STG.E.U16 desc[UR36][R14.64], R5 ;  /* 0x000000050e004986 */ /* 0x0003e2000c101524 */
[----:B------:R-:W-:-:S04]  /*4710*/  ISETP.NE.AND P4, PT, R119, RZ, PT ;  /* 0x000000ff7700720c */ /* 0x000fc80003f85270 */
[----:B------:R-:W-:-:S13]  /*4720*/  ISETP.GT.AND P4, PT, R3, 0x80, P4 ;  /* 0x000000800300780c */ /* 0x000fda0002784270 */
[----:B-1----:R-:W-:Y:S05]  /*4730*/  @!P4 BRA `(.L_x_95) ;  /* 0x000000000004c947 */ /* 0x002fea0003800000 */
[----:B------:R1:W5:Y:S02]  /*4740*/  LDG.E.LTC128B.U16 R116, desc[UR36][R60.64+0x2] ;  /* 0x000002243c747981 */ /* 0x000364000c1e1520 */
.L_x_95:
[----:B------:R-:W-:Y:S05]  /*4750*/  BSYNC B1 ;  /* 0x0000000000017941 */ /* 0x000fea0003800000 */
.L_x_94:
[----:B-----5:R-:W-:Y:S01]  /*4760*/  HADD2.F32 R4, -RZ, R116.H0_H0 ;  /* 0x20000074ff047230 */ /* 0x020fe20000004100 */
[----:B------:R-:W-:Y:S01]  /*4770*/  ISETP.GT.AND P6, PT, R3, 0x88, P6 ;  /* 0x000000880300780c */ /* 0x000fe200037c4270 */
[----:B------:R-:W-:Y:S01]  /*4780*/  @P4 IMAD.MOV.U32 R5, RZ, RZ, R15 ;  /* 0x000000ffff054224 */ /* 0x000fe200078e000f */
[----:B------:R-:W-:Y:S02]  /*4790*/  BSSY B1, `(.L_x_96) ;  /* 0x0000009000017945 */ /* 0x000fe40003800000 */
[----:B------:R-:W-:-:S04]  /*47a0*/  FMUL R4, R4, R91 ;  /* 0x0000005b04047220 */ /* 0x000fc80000400000 */
[----:B------:R-:W-:-:S05]  /*47b0*/  FFMA R4, R25, R90, R4 ;  /* 0x0000005a19047223 */ /* 0x000fca0000000004 */
[----:B------:R-:W-:-:S04]  /*47c0*/  F2FP.F16.F32.PACK_AB R4, RZ, R4 ;  /* 0x00000004ff04723e */ /* 0x000fc800000000ff */
[----:B------:R-:W-:Y:S01]  /*47d0*/  PRMT R8, R4, 0x7610, R8 ;  /* 0x0000761004087816 */ /* 0x000fe20000000008 */
[----:B------:R-:W-:-:S05]  /*47e0*/  @P4 IMAD.MOV.U32 R4, RZ, RZ, R14 ;  /* 0x000000ffff044224 */ /* 0x000fca00078e000e */
[----:B------:R3:W-:Y:S01]  /*47f0*/  @P4 STG.E.U16 desc[UR36][R4.64+0x2], R8 ;  /* 0x0000020804004986 */ /* 0x0007e2000c101524 */
[----:B------:R-:W-:Y:S05]  /*4800*/  @!P6 BRA `(.L_x_97) ;  /* 0x000000000004e947 */ /* 0x000fea0003800000 */
[----:B------:R4:W5:Y:S02]  /*4810*/  LDG.E.LTC128B.U16 R116, desc[UR36][R10.64] ;  /* 0x000000240a747981 */ /* 0x000964000c1e1520 */
.L_x_97:
[----:B------:R-:W-:Y:S05]  /*4820*/  BSYNC B1 ;  /* 0x0000000000017941 */ /* 0x000fea0003800000 */
.L_x_96:
[----:B---3-5:R-:W-:Y:S01]  /*4830*/  HADD2.F32 R4, -RZ, R116.H0_H0 ;  /* 0x20000074ff047230 */ /* 0x028fe20000004100 */
[----:B------:R-:W-:Y:S01]  /*4840*/  ISETP.NE.AND P4, PT, R119, RZ, PT ;  /* 0x000000ff7700720c */ /* 0x000fe20003f85270 */
[----:B------:R-:W-:Y:S03]  /*4850*/  BSSY B1, `(.L_x_98) ;  /* 0x0000008000017945 */ /* 0x000fe60003800000 */
[----:B------:R-:W-:Y:S01]  /*4860*/  FMUL R5, R4, R91 ;  /* 0x0000005b04057220 */ /* 0x000fe20000400000 */
[----:B------:R-:W-:-:S03]  /*4870*/  ISETP.GT.AND P4, PT, R3, 0x88, P4 ;  /* 0x000000880300780c */ /* 0x000fc60002784270 */
[----:B------:R-:W-:-:S05]  /*4880*/  FFMA R5, R26, R90, R5 ;  /* 0x0000005a1a057223 */ /* 0x000fca0000000005 */
[----:B------:R-:W-:-:S05]  /*4890*/  F2FP.F16.F32.PACK_AB R5, RZ, R5 ;  /* 0x00000005ff05723e */ /* 0x000fca00000000ff */
[----:B------:R3:W-:Y:S01]  /*48a0*/  @P6 STG.E.U16 desc[UR36][R64.64], R5 ;  /* 0x0000000540006986 */ /* 0x0007e2000c101524 */
[----:B------:R-:W-:Y:S05]  /*48b0*/  @!P4 BRA `(.L_x_99) ;  /* 0x000000000004c947 */ /* 0x000fea0003800000 */
[----:B------:R0:W5:Y:S02]  /*48c0*/  LDG.E.LTC128B.U16 R116, desc[UR36][R12.64+0x2] ;  /* 0x000002240c747981 */ /* 0x000164000c1e1520 */
.L_x_99:
[----:B------:R-:W-:Y:S05]  /*48d0*/  BSYNC B1 ;  /* 0x0000000000017941 */ /* 0x000fea0003800000 */
.L_x_98:
[----:B-----5:R-:W-:Y:S01]  /*48e0*/  HADD2.F32 R4, -RZ, R116.H0_H0 ;  /* 0x20000074ff047230 */ /* 0x020fe20000004100 */
[----:B------:R-:W-:Y:S01]  /*48f0*/  ISETP.NE.AND P6, PT, R117, RZ, PT ;  /* 0x000000ff7500720c */ /* 0x000fe20003fc5270 */
[----:B------:R-:W-:Y:S03]  /*4900*/  BSSY B1, `(.L_x_100) ;  /* 0x0000008000017945 */ /* 0x000fe60003800000 */
[----:B------:R-:W-:-:S04]  /*4910*/  FMUL R4, R4, R91 ;  /* 0x0000005b04047220 */ /* 0x000fc80000400000 */
[----:B------:R-:W-:-:S05]  /*4920*/  FFMA R4, R27, R90, R4 ;  /* 0x0000005a1b047223 */ /* 0x000fca0000000004 */
[----:B------:R-:W-:-:S05]  /*4930*/  F2FP.F16.F32.PACK_AB R4, RZ, R4 ;  /* 0x00000004ff04723e */ /* 0x000fca00000000ff */
[----:B------:R0:W-:Y:S01]  /*4940*/  @P4 STG.E.U16 desc[UR36][R66.64+0x2], R4 ;  /* 0x0000020442004986 */ /* 0x0001e2000c101524 */
[----:B------:R-:W-:-:S13]  /*4950*/  ISETP.GT.AND P4, PT, R3, 0x80, P6 ;  /* 0x000000800300780c */ /* 0x000fda0003784270 */
[----:B0-----:R-:W-:Y:S05]  /*4960*/  @!P4 BRA `(.L_x_101) ;  /* 0x000000000004c947 */ /* 0x001fea0003800000 */
[----:B------:R0:W5:Y:S02]  /*4970*/  LDG.E.LTC128B.U16 R116, desc[UR36][R60.64+0x10] ;  /* 0x000010243c747981 */ /* 0x000164000c1e1520 */
.L_x_101:
[----:B------:R-:W-:Y:S05]  /*4980*/  BSYNC B1 ;  /* 0x0000000000017941 */ /* 0x000fea0003800000 */
.L_x_100:
[----:B-----5:R-:W-:Y:S01]  /*4990*/  HADD2.F32 R4, -RZ, R116.H0_H0 ;  /* 0x20000074ff047230 */ /* 0x020fe20000004100 */
[----:B------:R-:W-:Y:S01]  /*49a0*/  ISETP.NE.AND P6, PT, R120, RZ, PT ;  /* 0x000000ff7800720c */ /* 0x000fe20003fc5270 */
[----:B------:R-:W-:Y:S03]  /*49b0*/  BSSY B1, `(.L_x_102) ;  /* 0x000000b000017945 */ /* 0x000fe60003800000 */
[----:B---3--:R-:W-:Y:S01]  /*49c0*/  FMUL R5, R4, R91 ;  /* 0x0000005b04057220 */ /* 0x008fe20000400000 */
[----:B------:R-:W-:-:S03]  /*49d0*/  @P4 IMAD.MOV.U32 R4, RZ, RZ, R14 ;  /* 0x000000ffff044224 */ /* 0x000fc600078e000e */
[----:B------:R-:W-:-:S05]  /*49e0*/  FFMA R5, R28, R90, R5 ;  /* 0x0000005a1c057223 */ /* 0x000fca0000000005 */
[----:B------:R-:W-:-:S04]  /*49f0*/  F2FP.F16.F32.PACK_AB R5, RZ, R5 ;  /* 0x00000005ff05723e */ /* 0x000fc800000000ff */
[----:B------:R-:W-:Y:S01]  /*4a00*/  PRMT R8, R5, 0x7610, R8 ;  /* 0x0000761005087816 */ /* 0x000fe20000000008 */
[----:B------:R-:W-:-:S05]  /*4a10*/  @P4 IMAD.MOV.U32 R5, RZ, RZ, R15 ;  /* 0x000000ffff054224 */ /* 0x000fca00078e000f */
[----:B------:R3:W-:Y:S01]  /*4a20*/  @P4 STG.E.U16 desc[UR36][R4.64+0x10], R8 ;  /* 0x0000100804004986 */ /* 0x0007e2000c101524 */
[----:B------:R-:W-:-:S13]  /*4a30*/  ISETP.GT.AND P4, PT, R3, 0x80, P6 ;  /* 0x000000800300780c */ /* 0x000fda0003784270 */
[----:B---3--:R-:W-:Y:S05]  /*4a40*/  @!P4 BRA `(.L_x_103) ;  /* 0x000000000004c947 */ /* 0x008fea0003800000 */
[----:B------:R3:W5:Y:S02]  /*4a50*/  LDG.E.LTC128B.U16 R116, desc[UR36][R60.64+0x12] ;  /* 0x000012243c747981 */ /* 0x000764000c1e1520 */
.L_x_103:
[----:B------:R-:W-:Y:S05]  /*4a60*/  BSYNC B1 ;  /* 0x0000000000017941 */ /* 0x000fea0003800000 */
.L_x_102:
[----:B-----5:R-:W-:Y:S01]  /*4a70*/  HADD2.F32 R4, -RZ, R116.H0_H0 ;  /* 0x20000074ff047230 */ /* 0x020fe20000004100 */
[----:B------:R-:W-:Y:S01]  /*4a80*/  BSSY B1, `(.L_x_104) ;  /* 0x000000c000017945 */ /* 0x000fe20003800000 */
[----:B------:R-:W-:-:S03]  /*4a90*/  @P4 IMAD.MOV.U32 R5, RZ, RZ, R15 ;  /* 0x000000ffff054224 */ /* 0x000fc600078e000f */
[----:B------:R-:W-:-:S04]  /*4aa0*/  FMUL R4, R4, R91 ;  /* 0x0000005b04047220 */ /* 0x000fc80000400000 */
[----:B------:R-:W-:-:S05]  /*4ab0*/  FFMA R4, R29, R90, R4 ;  /* 0x0000005a1d047223 */ /* 0x000fca0000000004 */
[----:B------:R-:W-:-:S04]  /*4ac0*/  F2FP.F16.F32.PACK_AB R4, RZ, R4 ;  /* 0x00000004ff04723e */ /* 0x000fc800000000ff */
[----:B------:R-:W-:Y:S01]  /*4ad0*/  PRMT R8, R4, 0x7610, R8 ;  /* 0x0000761004087816 */ /* 0x000fe20000000008 */
[----:B------:R-:W-:-:S05]  /*4ae0*/  @P4 IMAD.MOV.U32 R4, RZ, RZ, R14 ;  /* 0x000000ffff044224 */ /* 0x000fca00078e000e */
[----:B------:R0:W-:Y:S01]  /*4af0*/  @P4 STG.E.U16 desc[UR36][R4.64+0x12], R8 ;  /* 0x0000120804004986 */ /* 0x0001e2000c101524 */
[----:B------:R-:W-:-:S04]  /*4b00*/  ISETP.NE.AND P4, PT, R117, RZ, PT ;  /* 0x000000ff7500720c */ /* 0x000fc80003f85270 */
[----:B------:R-:W-:-:S13]  /*4b10*/  ISETP.GT.AND P4, PT, R3, 0x88, P4 ;  /* 0x000000880300780c */ /* 0x000fda0002784270 */
[----:B0-----:R-:W-:Y:S05]  /*4b20*/  @!P4 BRA `(.L_x_105) ;  /* 0x000000000004c947 */ /* 0x001fea0003800000 */
[----:B------:R0:W5:Y:S02]  /*4b30*/  LDG.E.LTC128B.U16 R116, desc[UR36][R12.64+0x10] ;  /* 0x000010240c747981 */ /* 0x000164000c1e1520 */
.L_x_105:
[----:B------:R-:W-:Y:S05]  /*4b40*/  BSYNC B1 ;  /* 0x0000000000017941 */ /* 0x000fea0003800000 */
.L_x_104:
        /* <DEDUP_REMOVED lines=9> */
.L_x_107:
[----:B------:R-:W-:Y:S05]  /*4be0*/  BSYNC B1 ;  /* 0x0000000000017941 */ /* 0x000fea0003800000 */
.L_x_106:
[----:B-----5:R-:W-:Y:S01]  /*4bf0*/  HADD2.F32 R4, -RZ, R116.H0_H0 ;  /* 0x20000074ff047230 */ /* 0x020fe20000004100 */
[----:B------:R-:W-:Y:S01]  /*4c00*/  ISETP.NE.AND P6, PT, R121, RZ, PT ;  /* 0x000000ff7900720c */ /* 0x000fe20003fc5270 */
        /* <DEDUP_REMOVED lines=8> */
[----:B------:R-:W-:-:S13]  /*4c90*/  ISETP.GT.AND P4, PT, R3, 0x80, P6 ;  /* 0x000000800300780c */ /* 0x000fda0003784270 */
[----:B0-----:R-:W-:Y:S05]  /*4ca0*/  @!P4 BRA `(.L_x_109) ;  /* 0x000000000004c947 */ /* 0x001fea0003800000 */
[----:B------:R0:W5:Y:S02]  /*4cb0*/  LDG.E.LTC128B.U16 R116, desc[UR36][R60.64+0x20] ;  /* 0x000020243c747981 */ /* 0x000164000c1e1520 */
.L_x_109:
[----:B------:R-:W-:Y:S05]  /*4cc0*/  BSYNC B1 ;  /* 0x0000000000017941 */ /* 0x000fea0003800000 */
.L_x_108:
[----:B-----5:R-:W-:Y:S01]  /*4cd0*/  HADD2.F32 R4, -RZ, R116.H0_H0 ;  /* 0x20000074ff047230 */ /* 0x020fe20000004100 */
[----:B------:R-:W-:Y:S01]  /*4ce0*/  ISETP.NE.AND P6, PT, R103, RZ, PT ;  /* 0x000000ff6700720c */ /* 0x000fe20003fc5270 */
[----:B------:R-:W-:Y:S03]  /*4cf0*/  BSSY B1, `(.L_x_110) ;  /* 0x000000b000017945 */ /* 0x000fe60003800000 */
[----:B------:R-:W-:Y:S01]  /*4d00*/  FMUL R5, R4, R91 ;  /* 0x0000005b04057220 */ /* 0x000fe20000400000 */
[----:B------:R-:W-:-:S03]  /*4d10*/  @P4 IMAD.MOV.U32 R4, RZ, RZ, R14 ;  /* 0x000000ffff044224 */ /* 0x000fc600078e000e */
        /* <DEDUP_REMOVED lines=8> */
.L_x_111:
[----:B------:R-:W-:Y:S05]  /*4da0*/  BSYNC B1 ;  /* 0x0000000000017941 */ /* 0x000fea0003800000 */
.L_x_110:
        /* <DEDUP_REMOVED lines=13> */
.L_x_113:
[----:B------:R-:W-:Y:S05]  /*4e80*/  BSYNC B1 ;  /* 0x0000000000017941 */ /* 0x000fea0003800000 */
.L_x_112:
[----:B-----5:R-:W-:Y:S01]  /*4e90*/  HADD2.F32 R4, -RZ, R116.H0_H0 ;  /* 0x20000074ff047230 */ /* 0x020fe20000004100 */
[----:B------:R-:W-:Y:S04]  /*4ea0*/  BSSY B1, `(.L_x_114) ;  /* 0x000000b000017945 */ /* 0x000fe80003800000 */
        /* <DEDUP_REMOVED lines=10> */
.L_x_115:
[----:B------:R-:W-:Y:S05]  /*4f50*/  BSYNC B1 ;  /* 0x0000000000017941 */ /* 0x000fea0003800000 */
.L_x_114:
        /* <DEDUP_REMOVED lines=13> */
.L_x_117:
[----:B------:R-:W-:Y:S05]  /*5030*/  BSYNC B1 ;  /* 0x0000000000017941 */ /* 0x000fea0003800000 */
.L_x_116:
        /* <DEDUP_REMOVED lines=13> */
.L_x_119:
[----:B------:R-:W-:Y:S05]  /*5110*/  BSYNC B1 ;  /* 0x0000000000017941 */ /* 0x000fea0003800000 */
.L_x_118:
        /* <DEDUP_REMOVED lines=13> */
.L_x_121:
[----:B------:R-:W-:Y:S05]  /*51f0*/  BSYNC B1 ;  /* 0x0000000000017941 */ /* 0x000fea0003800000 */
.L_x_120:
        /* <DEDUP_REMOVED lines=12> */
.L_x_123:
[----:B------:R-:W-:Y:S05]  /*52c0*/  BSYNC B1 ;  /* 0x0000000000017941 */ /* 0x000fea0003800000 */
.L_x_122:
        /* <DEDUP_REMOVED lines=13> */
.L_x_125:
[----:B------:R-:W-:Y:S05]  /*53a0*/  BSYNC B1 ;  /* 0x0000000000017941 */ /* 0x000fea0003800000 */
.L_x_124:
        /* <DEDUP_REMOVED lines=13> */
.L_x_127:
[----:B------:R-:W-:Y:S05]  /*5480*/  BSYNC B1 ;  /* 0x0000000000017941 */ /* 0x000fea0003800000 */
.L_x_126:
        /* <DEDUP_REMOVED lines=13> */
.L_x_129:
[----:B------:R-:W-:Y:S05]  /*5560*/  BSYNC B1 ;  /* 0x0000000000017941 */ /* 0x000fea0003800000 */
.L_x_128:
        /* <DEDUP_REMOVED lines=12> */
.L_x_131:
[----:B------:R-:W-:Y:S05]  /*5630*/  BSYNC B1 ;  /* 0x0000000000017941 */ /* 0x000fea0003800000 */
.L_x_130:
        /* <DEDUP_REMOVED lines=13> */
.L_x_133:
[----:B------:R-:W-:Y:S05]  /*5710*/  BSYNC B1 ;  /* 0x0000000000017941 */ /* 0x000fea0003800000 */
.L_x_132:
        /* <DEDUP_REMOVED lines=12> */
.L_x_135:
[----:B------:R-:W-:Y:S05]  /*57e0*/  BSYNC B1 ;  /* 0x0000000000017941 */ /* 0x000fea0003800000 */
.L_x_134:
        /* <DEDUP_REMOVED lines=12> */
.L_x_137:
[----:B------:R-:W-:Y:S05]  /*58b0*/  BSYNC B1 ;  /* 0x0000000000017941 */ /* 0x000fea0003800000 */
.L_x_136:
[----:B-----5:R-:W-:Y:S01]  /*58c0*/  HADD2.F32 R4, -RZ, R116.H0_H0 ;  /* 0x20000074ff047230 */ /* 0x020fe20000004100 */
[----:B------:R-:W-:Y:S01]  /*58d0*/  ISETP.GT.AND P5, PT, R3, 0x88, P5 ;  /* 0x000000880300780c */ /* 0x000fe20002fa4270 */
        /* <DEDUP_REMOVED lines=8> */
[----:B------:R-:W-:Y:S05]  /*5960*/  @!P5 BRA `(.L_x_139) ;  /* 0x000000000004d947 */ /* 0x000fea0003800000 */
[----:B------:R0:W5:Y:S02]  /*5970*/  LDG.E.LTC128B.U16 R116, desc[UR36][R12.64+0x52] ;  /* 0x000052240c747981 */ /* 0x000164000c1e1520 */
.L_x_139:
[----:B------:R-:W-:Y:S05]  /*5980*/  BSYNC B1 ;  /* 0x0000000000017941 */ /* 0x000fea0003800000 */
.L_x_138:
[----:B0----5:R-:W-:Y:S01]  /*5990*/  HADD2.F32 R4, -RZ, R116.H0_H0 ;  /* 0x20000074ff047230 */ /* 0x021fe20000004100 */
        /* <DEDUP_REMOVED lines=11> */
.L_x_141:
[----:B------:R-:W-:Y:S05]  /*5a50*/  BSYNC B1 ;  /* 0x0000000000017941 */ /* 0x000fea0003800000 */
.L_x_140:
[----:B0----5:R-:W-:Y:S01]  /*5a60*/  HADD2.F32 R4, -RZ, R116.H0_H0 ;  /* 0x20000074ff047230 */ /* 0x021fe20000004100 */
        /* <DEDUP_REMOVED lines=11> */
.L_x_143:
[----:B------:R-:W-:Y:S05]  /*5b20*/  BSYNC B1 ;  /* 0x0000000000017941 */ /* 0x000fea0003800000 */
.L_x_142:
        /* <DEDUP_REMOVED lines=12> */
.L_x_145:
[----:B------:R-:W-:Y:S05]  /*5bf0*/  BSYNC B1 ;  /* 0x0000000000017941 */ /* 0x000fea0003800000 */
.L_x_144:
        /* <DEDUP_REMOVED lines=12> */
.L_x_147:
[----:B------:R-:W-:Y:S05]  /*5cc0*/  BSYNC B1 ;  /* 0x0000000000017941 */ /* 0x000fea0003800000 */
.L_x_146:
        /* <DEDUP_REMOVED lines=12> */
.L_x_149:
[----:B------:R-:W-:Y:S05]  /*5d90*/  BSYNC B1 ;  /* 0x0000000000017941 */ /* 0x000fea0003800000 */
.L_x_148:
        /* <DEDUP_REMOVED lines=12> */
.L_x_151:
[----:B------:R-:W-:Y:S05]  /*5e60*/  BSYNC B1 ;  /* 0x0000000000017941 */ /* 0x000fea0003800000 */
.L_x_150:
        /* <DEDUP_REMOVED lines=9> */
.L_x_153:
[----:B------:R-:W-:Y:S05]  /*5f00*/  BSYNC B1 ;  /* 0x0000000000017941 */ /* 0x000fea0003800000 */
.L_x_152:
        /* <DEDUP_REMOVED lines=12> */
.L_x_155:
[----:B------:R-:W-:Y:S05]  /*5fd0*/  BSYNC B1 ;  /* 0x0000000000017941 */ /* 0x000fea0003800000 */
.L_x_154:
[----:B------:R-:W-:Y:S05]  /*5fe0*/  @!P0 BRA `(.L_x_156) ;  /* 0x0000001400848947 */ /* 0x000fea0003800000 */
[----:B-----5:R-:W-:-:S05]  /*5ff0*/  HADD2.F32 R116, -RZ, R116.H0_H0 ;  /* 0x20000074ff747230 */ /* 0x020fca0000004100 */
[----:B------:R-:W-:-:S04]  /*6000*/  FMUL R116, R116, R91 ;  /* 0x0000005b74747220 */ /* 0x000fc80000400000 */
[----:B------:R-:W-:-:S05]  /*6010*/  FFMA R116, R55, R90, R116 ;  /* 0x0000005a37747223 */ /* 0x000fca0000000074 */
[----:B------:R-:W-:-:S05]  /*6020*/  F2FP.F16.F32.PACK_AB R116, RZ, R116 ;  /* 0x00000074ff74723e */ /* 0x000fca00000000ff */
[----:B------:R0:W-:Y:S01]  /*6030*/  STG.E.U16 desc[UR36][R6.64+0x72], R116 ;  /* 0x0000727406007986 */ /* 0x0001e2000c101524 */
[----:B------:R-:W-:Y:S05]  /*6040*/  BRA `(.L_x_156) ;  /* 0x00000014006c7947 */ /* 0x000fea0003800000 */
.L_x_33:
[----:B------:R-:W-:Y:S01]  /*6050*/  ULDC.64 UR4, c[0x0][0x5c0] ;  /* 0x0001700000047ab9 */ /* 0x000fe20000000a00 */
[-C--:B------:R-:W-:Y:S01]  /*6060*/  FMUL R56, R56, R90.reuse ;  /* 0x0000005a38387220 */ /* 0x080fe20000400000 */
[----:B------:R-:W-:Y:S01]  /*6070*/  LEA R10, P1, R112, UR4, 0x1 ;  /* 0x00000004700a7c11 */ /* 0x000fe2000f8208ff */
[----:B------:R-:W-:Y:S01]  /*6080*/  IMAD.SHL.U32 R7, R96, 0x2, RZ ;  /* 0x0000000260077824 */ /* 0x000fe200078e00ff */
[----:B------:R-:W-:Y:S01]  /*6090*/  ISETP.GT.AND P3, PT, R4, 0x1, PT ;  /* 0x000000010400780c */ /* 0x000fe20003f64270 */
[----:B------:R-:W-:Y:S01]  /*60a0*/  FMUL R57, R57, R90 ;  /* 0x0000005a39397220 */ /* 0x000fe20000400000 */
[----:B------:R-:W-:Y:S01]  /*60b0*/  F2FP.F16.F32.PACK_AB R56, RZ, R56 ;  /* 0x00000038ff38723e */ /* 0x000fe200000000ff */
[-C--:B------:R-:W-:Y:S01]  /*60c0*/  FMUL R58, R58, R90.reuse ;  /* 0x0000005a3a3a7220 */ /* 0x080fe20000400000 */
[----:B------:R-:W-:Y:S01]  /*60d0*/  LEA.HI.X R11, R112, UR5, R21, 0x1, P1 ;  /* 0x00000005700b7c11 */ /* 0x000fe200088f0c15 */
[-C--:B------:R-:W-:Y:S01]  /*60e0*/  FMUL R59, R59, R90.reuse ;  /* 0x0000005a3b3b7220 */ /* 0x080fe20000400000 */
[----:B------:R-:W-:Y:S01]  /*60f0*/  ISETP.GT.AND P1, PT, R3, RZ, P3 ;  /* 0x000000ff0300720c */ /* 0x000fe20001f24270 */
[----:B------:R-:W-:Y:S01]  /*6100*/  IMAD.SHL.U32 R23, R97, 0x2, RZ ;  /* 0x0000000261177824 */ /* 0x000fe200078e00ff */
[----:B------:R-:W-:Y:S01]  /*6110*/  ISETP.GT.AND P2, PT, R3, 0x8, P6 ;  /* 0x000000080300780c */ /* 0x000fe20003744270 */
[----:B------:R-:W-:Y:S01]  /*6120*/  @P0 STG.E.U16 desc[UR36][R10.64], R56 ;  /* 0x000000380a000986 */ /* 0x000fe2000c101524 */
[----:B------:R-:W-:Y:S01]  /*6130*/  SHF.L.U64.HI R5, R96, 0x1, R95 ;  /* 0x0000000160057819 */ /* 0x000fe2000001025f */
[----:B------:R-:W-:Y:S01]  /*6140*/  FMUL R60, R60, R90 ;  /* 0x0000005a3c3c7220 */ /* 0x000fe20000400000 */
[----:B------:R-:W-:Y:S01]  /*6150*/  IADD3 R8, P0, R7, R10, RZ ;  /* 0x0000000a07087210 */ /* 0x000fe20007f1e0ff */
[-C--:B------:R-:W-:Y:S01]  /*6160*/  FMUL R61, R61, R90.reuse ;  /* 0x0000005a3d3d7220 */ /* 0x080fe20000400000 */
[----:B------:R-:W-:Y:S01]  /*6170*/  F2FP.F16.F32.PACK_AB R57, RZ, R57 ;  /* 0x00000039ff39723e */ /* 0x000fe200000000ff */
[----:B------:R-:W-:Y:S01]  /*6180*/  FMUL R63, R63, R90 ;  /* 0x0000005a3f3f7220 */ /* 0x000fe20000400000 */
[----:B------:R-:W-:Y:S01]  /*6190*/  F2FP.F16.F32.PACK_AB R58, RZ, R58 ;  /* 0x0000003aff3a723e */ /* 0x000fe200000000ff */
[----:B------:R-:W-:Y:S01]  /*61a0*/  IMAD.X R9, R5, 0x1, R11, P0 ;  /* 0x0000000105097824 */ /* 0x000fe200000e060b */
[----:B------:R-:W-:Y:S01]  /*61b0*/  ISETP.GT.AND P0, PT, R3, 0x8, P3 ;  /* 0x000000080300780c */ /* 0x000fe20001f04270 */
[----:B------:R-:W-:Y:S01]  /*61c0*/  @P1 STG.E.U16 desc[UR36][R10.64+0x2], R57 ;  /* 0x000002390a001986 */ /* 0x000fe2000c101524 */
[----:B------:R-:W-:Y:S01]  /*61d0*/  F2FP.F16.F32.PACK_AB R59, RZ, R59 ;  /* 0x0000003bff3b723e */ /* 0x000fe200000000ff */
[----:B------:R-:W-:Y:S01]  /*61e0*/  FMUL R62, R62, R90 ;  /* 0x0000005a3e3e7220 */ /* 0x000fe20000400000 */
[----:B------:R-:W-:Y:S01]  /*61f0*/  SHF.L.U64.HI R13, R97, 0x1, R94 ;  /* 0x00000001610d7819 */ /* 0x000fe2000001025e */
[----:B------:R-:W-:Y:S01]  /*6200*/  @P2 STG.E.U16 desc[UR36][R8.64], R58 ;  /* 0x0000003a08002986 */ /* 0x000fe2000c101524 */
[----:B------:R-:W-:Y:S01]  /*6210*/  IADD3 R6, P1, P2, R23, R10, R7 ;  /* 0x0000000a17067210 */ /* 0x000fe20007a3e007 */
[-C--:B------:R-:W-:Y:S01]  /*6220*/  FMUL R64, R64, R90.reuse ;  /* 0x0000005a40407220 */ /* 0x080fe20000400000 */
[C---:B------:R-:W-:Y:S01]  /*6230*/  ISETP.GT.AND P4, PT, R4.reuse, 0x8, PT ;  /* 0x000000080400780c */ /* 0x040fe20003f84270 */
[-C--:B------:R-:W-:Y:S01]  /*6240*/  FMUL R65, R65, R90.reuse ;  /* 0x0000005a41417220 */ /* 0x080fe20000400000 */
[----:B------:R-:W-:Y:S01]  /*6250*/  ISETP.GT.AND P3, PT, R4, 0x9, PT ;  /* 0x000000090400780c */ /* 0x000fe20003f64270 */
[-C--:B------:R-:W-:Y:S01]  /*6260*/  FMUL R66, R66, R90.reuse ;  /* 0x0000005a42427220 */ /* 0x080fe20000400000 */
[----:B------:R-:W-:Y:S01]  /*6270*/  IADD3.X R7, R13, R11, R5, P1, P2 ;  /* 0x0000000b0d077210 */ /* 0x000fe20000fe4405 */
[----:B------:R-:W-:Y:S01]  /*6280*/  @P0 STG.E.U16 desc[UR36][R8.64+0x2], R59 ;  /* 0x0000023b08000986 */ /* 0x000fe2000c101524 */
[----:B------:R-:W-:Y:S01]  /*6290*/  ISETP.GT.AND P1, PT, R3, RZ, P4 ;  /* 0x000000ff0300720c */ /* 0x000fe20002724270 */
[-C--:B------:R-:W-:Y:S01]  /*62a0*/  FMUL R67, R67, R90.reuse ;  /* 0x0000005a43437220 */ /* 0x080fe20000400000 */
[----:B------:R-:W-:Y:S01]  /*62b0*/  ISETP.GT.AND P0, PT, R3, RZ, P3 ;  /* 0x000000ff0300720c */ /* 0x000fe20001f04270 */
[----:B------:R-:W-:Y:S01]  /*62c0*/  FMUL R68, R68, R90 ;  /* 0x0000005a44447220 */ /* 0x000fe20000400000 */
[----:B------:R-:W-:Y:S01]  /*62d0*/  F2FP.F16.F32.PACK_AB R60, RZ, R60 ;  /* 0x0000003cff3c723e */ /* 0x000fe200000000ff */
[-C--:B------:R-:W-:Y:S01]  /*62e0*/  FMUL R69, R69, R90.reuse ;  /* 0x0000005a45457220 */ /* 0x080fe20000400000 */
[----:B------:R-:W-:Y:S01]  /*62f0*/  F2FP.F16.F32.PACK_AB R61, RZ, R61 ;  /* 0x0000003dff3d723e */ /* 0x000fe200000000ff */
[-C--:B------:R-:W-:Y:S01]  /*6300*/  FMUL R70, R70, R90.reuse ;  /* 0x0000005a46467220 */ /* 0x080fe20000400000 */
[----:B------:R-:W-:Y:S01]  /*6310*/  F2FP.F16.F32.PACK_AB R63, RZ, R63 ;  /* 0x0000003fff3f723e */ /* 0x000fe200000000ff */
[----:B------:R-:W-:Y:S01]  /*6320*/  FMUL R71, R71, R90 ;  /* 0x0000005a47477220 */ /* 0x000fe20000400000 */
[----:B------:R-:W-:Y:S01]  /*6330*/  F2FP.F16.F32.PACK_AB R62, RZ, R62 ;  /* 0x0000003eff3e723e */ /* 0x000fe200000000ff */
[----:B------:R-:W-:Y:S01]  /*6340*/  FMUL R72, R72, R90 ;  /* 0x0000005a48487220 */ /* 0x000fe20000400000 */
[----:B------:R-:W-:Y:S01]  /*6350*/  F2FP.F16.F32.PACK_AB R64, RZ, R64 ;  /* 0x00000040ff40723e */ /* 0x000fe200000000ff */
[----:B------:R-:W-:Y:S01]  /*6360*/  @P1 STG.E.U16 desc[UR36][R10.64+0x10], R60 ;  /* 0x0000103c0a001986 */ /* 0x000fe2000c101524 */
[----:B------:R-:W-:Y:S01]  /*6370*/  ISETP.GT.AND P1, PT, R3, 0x8, P4 ;  /* 0x000000080300780c */ /* 0x000fe20002724270 */
[-C--:B------:R-:W-:Y:S01]  /*6380*/  FMUL R73, R73, R90.reuse ;  /* 0x0000005a49497220 */ /* 0x080fe20000400000 */
[----:B------:R-:W-:Y:S01]  /*6390*/  ISETP.GT.AND P2, PT, R4, 0x11, PT ;  /* 0x000000110400780c */ /* 0x000fe20003f44270 */
[----:B------:R-:W-:Y:S01]  /*63a0*/  @P0 STG.E.U16 desc[UR36][R10.64+0x12], R61 ;  /* 0x0000123d0a000986 */ /* 0x000fe2000c101524 */
[----:B------:R-:W-:Y:S01]  /*63b0*/  ISETP.GT.AND P0, PT, R3, 0x8, P3 ;  /* 0x000000080300780c */ /* 0x000fe20001f04270 */
[-C--:B------:R-:W-:Y:S01]  /*63c0*/  FMUL R74, R74, R90.reuse ;  /* 0x0000005a4a4a7220 */ /* 0x080fe20000400000 */
[----:B------:R-:W-:Y:S01]  /*63d0*/  ISETP.GT.AND P3, PT, R4, 0x10, PT ;  /* 0x000000100400780c */ /* 0x000fe20003f64270 */
[-C--:B------:R-:W-:Y:S01]  /*63e0*/  FMUL R75, R75, R90.reuse ;  /* 0x0000005a4b4b7220 */ /* 0x080fe20000400000 */
[----:B------:R-:W-:Y:S01]  /*63f0*/  F2FP.F16.F32.PACK_AB R65, RZ, R65 ;  /* 0x00000041ff41723e */ /* 0x000fe200000000ff */
[----:B------:R-:W-:Y:S01]  /*6400*/  FMUL R76, R76, R90 ;  /* 0x0000005a4c4c7220 */ /* 0x000fe20000400000 */
[----:B------:R-:W-:Y:S01]  /*6410*/  F2FP.F16.F32.PACK_AB R66, RZ, R66 ;  /* 0x00000042ff42723e */ /* 0x000fe200000000ff */
[----:B------:R-:W-:Y:S01]  /*6420*/  FMUL R77, R77, R90 ;  /* 0x0000005a4d4d7220 */ /* 0x000fe20000400000 */
[----:B------:R-:W-:Y:S01]  /*6430*/  F2FP.F16.F32.PACK_AB R67, RZ, R67 ;  /* 0x00000043ff43723e */ /* 0x000fe200000000ff */
[----:B------:R-:W-:Y:S01]  /*6440*/  @P1 STG.E.U16 desc[UR36][R8.64+0x10], R62 ;  /* 0x0000103e08001986 */ /* 0x000fe2000c101524 */
[----:B------:R-:W-:Y:S01]  /*6450*/  F2FP.F16.F32.PACK_AB R68, RZ, R68 ;  /* 0x00000044ff44723e */ /* 0x000fe200000000ff */
[-C--:B------:R-:W-:Y:S01]  /*6460*/  FMUL R78, R78, R90.reuse ;  /* 0x0000005a4e4e7220 */ /* 0x080fe20000400000 */
[----:B------:R-:W-:Y:S01]  /*6470*/  ISETP.GT.AND P1, PT, R4, 0x19, PT ;  /* 0x000000190400780c */ /* 0x000fe20003f24270 */
[----:B------:R-:W-:Y:S01]  /*6480*/  @P0 STG.E.U16 desc[UR36][R8.64+0x12], R63 ;  /* 0x0000123f08000986 */ /* 0x000fe2000c101524 */
[----:B------:R-:W-:Y:S01]  /*6490*/  ISETP.GT.AND P0, PT, R3, RZ, P3 ;  /* 0x000000ff0300720c */ /* 0x000fe20001f04270 */
[-C--:B------:R-:W-:Y:S01]  /*64a0*/  FMUL R79, R79, R90.reuse ;  /* 0x0000005a4f4f7220 */ /* 0x080fe20000400000 */
[----:B------:R-:W-:Y:S01]  /*64b0*/  F2FP.F16.F32.PACK_AB R69, RZ, R69 ;  /* 0x00000045ff45723e */ /* 0x000fe200000000ff */
[----:B------:R-:W-:Y:S01]  /*64c0*/  FMUL R80, R80, R90 ;  /* 0x0000005a50507220 */ /* 0x000fe20000400000 */
[----:B------:R-:W-:Y:S01]  /*64d0*/  F2FP.F16.F32.PACK_AB R70, RZ, R70 ;  /* 0x00000046ff46723e */ /* 0x000fe200000000ff */
        /* <DEDUP_REMOVED lines=8> */
[----:B------:R-:W-:Y:S01]  /*6560*/  @P0 STG.E.U16 desc[UR36][R10.64+0x20], R64 ;  /* 0x000020400a000986 */ /* 0x000fe2000c101524 */
[----:B------:R-:W-:Y:S01]  /*6570*/  ISETP.GT.AND P0, PT, R3, RZ, P2 ;  /* 0x000000ff0300720c */ /* 0x000fe20001704270 */
[-C--:B------:R-:W-:Y:S01]  /*6580*/  FMUL R85, R85, R90.reuse ;  /* 0x0000005a55557220 */ /* 0x080fe20000400000 */
[----:B------:R-:W-:Y:S01]  /*6590*/  F2FP.F16.F32.PACK_AB R75, RZ, R75 ;  /* 0x0000004bff4b723e */ /* 0x000fe200000000ff */
[-C--:B------:R-:W-:Y:S01]  /*65a0*/  FMUL R86, R86, R90.reuse ;  /* 0x0000005a56567220 */ /* 0x080fe20000400000 */
[----:B------:R-:W-:Y:S01]  /*65b0*/  ISETP.GT.AND P5, PT, R4, 0x28, PT ;  /* 0x000000280400780c */ /* 0x000fe20003fa4270 */
[----:B------:R-:W-:Y:S01]  /*65c0*/  FMUL R87, R87, R90 ;  /* 0x0000005a57577220 */ /* 0x000fe20000400000 */
[----:B------:R-:W-:Y:S01]  /*65d0*/  F2FP.F16.F32.PACK_AB R76, RZ, R76 ;  /* 0x0000004cff4c723e */ /* 0x000fe200000000ff */
[-C--:B------:R-:W-:Y:S01]  /*65e0*/  FMUL R24, R24, R90.reuse ;  /* 0x0000005a18187220 */ /* 0x080fe20000400000 */
[----:B------:R-:W-:Y:S01]  /*65f0*/  ISETP.GT.AND P4, PT, R4, 0x29, PT ;  /* 0x000000290400780c */ /* 0x000fe20003f84270 */
[-C--:B------:R-:W-:Y:S01]  /*6600*/  FMUL R25, R25, R90.reuse ;  /* 0x0000005a19197220 */ /* 0x080fe20000400000 */
[----:B------:R-:W-:Y:S01]  /*6610*/  F2FP.F16.F32.PACK_AB R77, RZ, R77 ;  /* 0x0000004dff4d723e */ /* 0x000fe200000000ff */
[----:B------:R-:W-:Y:S01]  /*6620*/  FMUL R26, R26, R90 ;  /* 0x0000005a1a1a7220 */ /* 0x000fe20000400000 */
[----:B------:R-:W-:Y:S01]  /*6630*/  F2FP.F16.F32.PACK_AB R78, RZ, R78 ;  /* 0x0000004eff4e723e */ /* 0x000fe200000000ff */
[----:B------:R-:W-:Y:S01]  /*6640*/  @P0 STG.E.U16 desc[UR36][R10.64+0x22], R65 ;  /* 0x000022410a000986 */ /* 0x000fe2000c101524 */
[----:B------:R-:W-:Y:S01]  /*6650*/  ISETP.GT.AND P0, PT, R3, 0x8, P3 ;  /* 0x000000080300780c */ /* 0x000fe20001f04270 */
[-C--:B------:R-:W-:Y:S01]  /*6660*/  FMUL R27, R27, R90.reuse ;  /* 0x0000005a1b1b7220 */ /* 0x080fe20000400000 */
[----:B------:R-:W-:Y:S01]  /*6670*/  F2FP.F16.F32.PACK_AB R79, RZ, R79 ;  /* 0x0000004fff4f723e */ /* 0x000fe200000000ff */
[-C--:B------:R-:W-:Y:S01]  /*6680*/  FMUL R28, R28, R90.reuse ;  /* 0x0000005a1c1c7220 */ /* 0x080fe20000400000 */
[----:B------:R-:W-:Y:S01]  /*6690*/  ISETP.GT.AND P3, PT, R4, 0x30, PT ;  /* 0x000000300400780c */ /* 0x000fe20003f64270 */
        /* <DEDUP_REMOVED lines=8> */
[----:B------:R-:W-:Y:S01]  /*6720*/  @P0 STG.E.U16 desc[UR36][R8.64+0x20], R66 ;  /* 0x0000204208000986 */ /* 0x000fe2000c101524 */
[----:B------:R-:W-:Y:S01]  /*6730*/  ISETP.GT.AND P0, PT, R3, 0x8, P2 ;  /* 0x000000080300780c */ /* 0x000fe20001704270 */
[-C--:B------:R-:W-:Y:S01]  /*6740*/  FMUL R33, R33, R90.reuse ;  /* 0x0000005a21217220 */ /* 0x080fe20000400000 */
[----:B------:R-:W-:Y:S01]  /*6750*/  ISETP.GT.AND P2, PT, R4, 0x18, PT ;  /* 0x000000180400780c */ /* 0x000fe20003f44270 */
[----:B------:R-:W-:Y:S01]  /*6760*/  FMUL R34, R34, R90 ;  /* 0x0000005a22227220 */ /* 0x000fe20000400000 */
[----:B------:R-:W-:Y:S01]  /*6770*/  F2FP.F16.F32.PACK_AB R84, RZ, R84 ;  /* 0x00000054ff54723e */ /* 0x000fe200000000ff */
[-C--:B------:R-:W-:Y:S01]  /*6780*/  FMUL R35, R35, R90.reuse ;  /* 0x0000005a23237220 */ /* 0x080fe20000400000 */
[----:B------:R-:W-:Y:S01]  /*6790*/  P2R R5, PR, RZ, 0x20 ;  /* 0x00000020ff057803 */ /* 0x000fe20000000000 */
[-C--:B------:R-:W-:Y:S01]  /*67a0*/  FMUL R36, R36, R90.reuse ;  /* 0x0000005a24247220 */ /* 0x080fe20000400000 */
[----:B------:R-:W-:Y:S01]  /*67b0*/  F2FP.F16.F32.PACK_AB R85, RZ, R85 ;  /* 0x00000055ff55723e */ /* 0x000fe200000000ff */
[----:B------:R-:W-:Y:S01]  /*67c0*/  FMUL R37, R37, R90 ;  /* 0x0000005a25257220 */ /* 0x000fe20000400000 */
[----:B------:R-:W-:Y:S01]  /*67d0*/  F2FP.F16.F32.PACK_AB R86, RZ, R86 ;  /* 0x00000056ff56723e */ /* 0x000fe200000000ff */
[-C--:B------:R-:W-:Y:S01]  /*67e0*/  FMUL R38, R38, R90.reuse ;  /* 0x0000005a26267220 */ /* 0x080fe20000400000 */
[----:B------:R-:W-:Y:S01]  /*67f0*/  F2FP.F16.F32.PACK_AB R87, RZ, R87 ;  /* 0x00000057ff57723e */ /* 0x000fe200000000ff */
[----:B------:R-:W-:Y:S01]  /*6800*/  @P0 STG.E.U16 desc[UR36][R8.64+0x22], R67 ;  /* 0x0000224308000986 */ /* 0x000fe2000c101524 */
[----:B------:R-:W-:Y:S01]  /*6810*/  ISETP.GT.AND P0, PT, R3, RZ, P2 ;  /* 0x000000ff0300720c */ /* 0x000fe20001704270 */
        /* <DEDUP_REMOVED lines=36> */
[----:B------:R-:W-:Y:S01]  /*6a60*/  FMUL R55, R55, R90 ;  /* 0x0000005a37377220 */ /* 0x000fe20000400000 */
[----:B------:R-:W-:-:S02]  /*6a70*/  F2FP.F16.F32.PACK_AB R39, RZ, R39 ;  /* 0x00000027ff27723e */ /* 0x000fc400000000ff */
[----:B------:R-:W-:Y:S01]  /*6a80*/  F2FP.F16.F32.PACK_AB R40, RZ, R40 ;  /* 0x00000028ff28723e */ /* 0x000fe200000000ff */
[----:B------:R-:W-:Y:S01]  /*6a90*/  @P0 STG.E.U16 desc[UR36][R8.64+0x30], R70 ;  /* 0x0000304608000986 */ /* 0x000fe2000c101524 */
[----:B------:R-:W-:Y:S02]  /*6aa0*/  ISETP.GT.AND P0, PT, R3, 0x8, P1 ;  /* 0x000000080300780c */ /* 0x000fe40000f04270 */
[----:B------:R-:W-:Y:S02]  /*6ab0*/  ISETP.GT.AND P1, PT, R4, 0x21, PT ;  /* 0x000000210400780c */ /* 0x000fe40003f24270 */
[----:B------:R-:W-:Y:S02]  /*6ac0*/  F2FP.F16.F32.PACK_AB R41, RZ, R41 ;  /* 0x00000029ff29723e */ /* 0x000fe400000000ff */
[----:B------:R-:W-:Y:S02]  /*6ad0*/  F2FP.F16.F32.PACK_AB R42, RZ, R42 ;  /* 0x0000002aff2a723e */ /* 0x000fe400000000ff */
[----:B------:R-:W-:-:S02]  /*6ae0*/  F2FP.F16.F32.PACK_AB R43, RZ, R43 ;  /* 0x0000002bff2b723e */ /* 0x000fc400000000ff */
[----:B------:R-:W-:Y:S02]  /*6af0*/  F2FP.F16.F32.PACK_AB R44, RZ, R44 ;  /* 0x0000002cff2c723e */ /* 0x000fe400000000ff */
[----:B------:R-:W-:Y:S01]  /*6b00*/  F2FP.F16.F32.PACK_AB R45, RZ, R45 ;  /* 0x0000002dff2d723e */ /* 0x000fe200000000ff */
[----:B------:R-:W-:Y:S01]  /*6b10*/  @P0 STG.E.U16 desc[UR36][R8.64+0x32], R71 ;  /* 0x0000324708000986 */ /* 0x000fe2000c101524 */
[----:B------:R-:W-:Y:S02]  /*6b20*/  ISETP.GT.AND P0, PT, R3, RZ, P2 ;  /* 0x000000ff0300720c */ /* 0x000fe40001704270 */
[----:B------:R-:W-:Y:S02]  /*6b30*/  F2FP.F16.F32.PACK_AB R46, RZ, R46 ;  /* 0x0000002eff2e723e */ /* 0x000fe400000000ff */
[----:B------:R-:W-:Y:S02]  /*6b40*/  F2FP.F16.F32.PACK_AB R47, RZ, R47 ;  /* 0x0000002fff2f723e */ /* 0x000fe400000000ff */
[----:B------:R-:W-:-:S02]  /*6b50*/  F2FP.F16.F32.PACK_AB R48, RZ, R48 ;  /* 0x00000030ff30723e */ /* 0x000fc400000000ff */
[----:B------:R-:W-:Y:S02]  /*6b60*/  F2FP.F16.F32.PACK_AB R49, RZ, R49 ;  /* 0x00000031ff31723e */ /* 0x000fe400000000ff */
[----:B------:R-:W-:Y:S02]  /*6b70*/  F2FP.F16.F32.PACK_AB R50, RZ, R50 ;  /* 0x00000032ff32723e */ /* 0x000fe400000000ff */
[----:B------:R-:W-:Y:S01]  /*6b80*/  F2FP.F16.F32.PACK_AB R51, RZ, R51 ;  /* 0x00000033ff33723e */ /* 0x000fe200000000ff */
[----:B------:R-:W-:Y:S01]  /*6b90*/  @P0 STG.E.U16 desc[UR36][R10.64+0x40], R72 ;  /* 0x000040480a000986 */ /* 0x000fe2000c101524 */
[----:B------:R-:W-:Y:S02]  /*6ba0*/  ISETP.GT.AND P0, PT, R3, RZ, P1 ;  /* 0x000000ff0300720c */ /* 0x000fe40000f04270 */
[----:B------:R-:W-:Y:S02]  /*6bb0*/  F2FP.F16.F32.PACK_AB R52, RZ, R52 ;  /* 0x00000034ff34723e */ /* 0x000fe400000000ff */
[----:B------:R-:W-:-:S02]  /*6bc0*/  F2FP.F16.F32.PACK_AB R53, RZ, R53 ;  /* 0x00000035ff35723e */ /* 0x000fc400000000ff */
[----:B------:R-:W-:Y:S02]  /*6bd0*/  F2FP.F16.F32.PACK_AB R54, RZ, R54 ;  /* 0x00000036ff36723e */ /* 0x000fe400000000ff */
[----:B------:R-:W-:-:S05]  /*6be0*/  F2FP.F16.F32.PACK_AB R55, RZ, R55 ;  /* 0x00000037ff37723e */ /* 0x000fca00000000ff */
[----:B------:R-:W-:Y:S01]  /*6bf0*/  @P0 STG.E.U16 desc[UR36][R10.64+0x42], R73 ;  /* 0x000042490a000986 */ /* 0x000fe2000c101524 */
[----:B------:R-:W-:Y:S02]  /*6c00*/  ISETP.GT.AND P0, PT, R3, 0x8, P2 ;  /* 0x000000080300780c */ /* 0x000fe40001704270 */
[----:B------:R-:W-:-:S11]  /*6c10*/  ISETP.GT.AND P2, PT, R4, 0x38, PT ;  /* 0x000000380400780c */ /* 0x000fd60003f44270 */
[----:B------:R-:W-:Y:S01]  /*6c20*/  @P0 STG.E.U16 desc[UR36][R8.64+0x40], R74 ;  /* 0x0000404a08000986 */ /* 0x000fe2000c101524 */
[----:B------:R-:W-:-:S13]  /*6c30*/  ISETP.GT.AND P0, PT, R3, 0x8, P1 ;  /* 0x000000080300780c */ /* 0x000fda0000f04270 */
[----:B------:R-:W-:Y:S01]  /*6c40*/  @P0 STG.E.U16 desc[UR36][R8.64+0x42], R75 ;  /* 0x0000424b08000986 */ /* 0x000fe2000c101524 */
[----:B------:R-:W-:-:S13]  /*6c50*/  ISETP.GT.AND P0, PT, R3, RZ, P5 ;  /* 0x000000ff0300720c */ /* 0x000fda0002f04270 */
[----:B------:R-:W-:Y:S01]  /*6c60*/  @P0 STG.E.U16 desc[UR36][R10.64+0x50], R76 ;  /* 0x0000504c0a000986 */ /* 0x000fe2000c101524 */
[----:B------:R-:W-:-:S13]  /*6c70*/  ISETP.GT.AND P0, PT, R3, RZ, P4 ;  /* 0x000000ff0300720c */ /* 0x000fda0002704270 */
[----:B------:R-:W-:Y:S01]  /*6c80*/  @P0 STG.E.U16 desc[UR36][R10.64+0x52], R77 ;  /* 0x0000524d0a000986 */ /* 0x000fe2000c101524 */
[----:B------:R-:W-:-:S13]  /*6c90*/  ISETP.GT.AND P0, PT, R3, 0x8, P5 ;  /* 0x000000080300780c */ /* 0x000fda0002f04270 */
[----:B------:R-:W-:Y:S01]  /*6ca0*/  @P0 STG.E.U16 desc[UR36][R8.64+0x50], R78 ;  /* 0x0000504e08000986 */ /* 0x000fe2000c101524 */
[----:B------:R-:W-:-:S13]  /*6cb0*/  ISETP.GT.AND P0, PT, R3, 0x8, P4 ;  /* 0x000000080300780c */ /* 0x000fda0002704270 */
[----:B------:R-:W-:Y:S01]  /*6cc0*/  @P0 STG.E.U16 desc[UR36][R8.64+0x52], R79 ;  /* 0x0000524f08000986 */ /* 0x000fe2000c101524 */
[----:B------:R-:W-:-:S13]  /*6cd0*/  ISETP.GT.AND P0, PT, R3, RZ, P3 ;  /* 0x000000ff0300720c */ /* 0x000fda0001f04270 */
[----:B------:R-:W-:Y:S01]  /*6ce0*/  @P0 STG.E.U16 desc[UR36][R10.64+0x60], R80 ;  /* 0x000060500a000986 */ /* 0x000fe2000c101524 */
[----:B------:R-:W-:-:S04]  /*6cf0*/  ISETP.GT.AND P0, PT, R4, 0x31, PT ;  /* 0x000000310400780c */ /* 0x000fc80003f04270 */
[----:B------:R-:W-:-:S13]  /*6d00*/  ISETP.GT.AND P1, PT, R3, RZ, P0 ;  /* 0x000000ff0300720c */ /* 0x000fda0000724270 */
[----:B------:R-:W-:Y:S01]  /*6d10*/  @P1 STG.E.U16 desc[UR36][R10.64+0x62], R81 ;  /* 0x000062510a001986 */ /* 0x000fe2000c101524 */
[----:B------:R-:W-:-:S13]  /*6d20*/  ISETP.GT.AND P1, PT, R3, 0x8, P3 ;  /* 0x000000080300780c */ /* 0x000fda0001f24270 */
[----:B------:R-:W-:Y:S01]  /*6d30*/  @P1 STG.E.U16 desc[UR36][R8.64+0x60], R82 ;  /* 0x0000605208001986 */ /* 0x000fe2000c101524 */
[----:B------:R-:W-:-:S13]  /*6d40*/  ISETP.GT.AND P1, PT, R3, 0x8, P0 ;  /* 0x000000080300780c */ /* 0x000fda0000724270 */
[----:B------:R-:W-:Y:S01]  /*6d50*/  @P1 STG.E.U16 desc[UR36][R8.64+0x62], R83 ;  /* 0x0000625308001986 */ /* 0x000fe2000c101524 */
[----:B------:R-:W-:-:S05]  /*6d60*/  IADD3 R14, P1, R23, R8, RZ ;  /* 0x00000008170e7210 */ /* 0x000fca0007f3e0ff */
[----:B------:R-:W-:Y:S01]  /*6d70*/  IMAD.X R15, R13, 0x1, R9, P1 ;  /* 0x000000010d0f7824 */ /* 0x000fe200008e0609 */
[----:B------:R-:W-:-:S13]  /*6d80*/  ISETP.GT.AND P1, PT, R3, RZ, P2 ;  /* 0x000000ff0300720c */ /* 0x000fda0001724270 */
[----:B------:R-:W-:Y:S01]  /*6d90*/  @P1 STG.E.U16 desc[UR36][R10.64+0x70], R84 ;  /* 0x000070540a001986 */ /* 0x000fe2000c101524 */
[----:B------:R-:W-:-:S05]  /*6da0*/  IADD3 R20, P1, R23, R8, RZ ;  /* 0x0000000817147210 */ /* 0x000fca0007f3e0ff */
[----:B------:R-:W-:Y:S01]  /*6db0*/  IMAD.X R21, R13, 0x1, R9, P1 ;  /* 0x000000010d157824 */ /* 0x000fe200008e0609 */
[----:B------:R-:W-:-:S05]  /*6dc0*/  IADD3 R12, P1, R23, R10, RZ ;  /* 0x0000000a170c7210 */ /* 0x000fca0007f3e0ff */
[----:B------:R-:W-:Y:S01]  /*6dd0*/  IMAD.X R13, R13, 0x1, R11, P1 ;  /* 0x000000010d0d7824 */ /* 0x000fe200008e060b */
[----:B------:R-:W-:-:S04]  /*6de0*/  ISETP.GT.AND P1, PT, R4, 0x39, PT ;  /* 0x000000390400780c */ /* 0x000fc80003f24270 */
[----:B------:R-:W-:-:S13]  /*6df0*/  ISETP.GT.AND P5, PT, R3, RZ, P1 ;  /* 0x000000ff0300720c */ /* 0x000fda0000fa4270 */
[----:B------:R-:W-:Y:S01]  /*6e00*/  @P5 STG.E.U16 desc[UR36][R10.64+0x72], R85 ;  /* 0x000072550a005986 */ /* 0x000fe2000c101524 */
[----:B------:R-:W-:-:S13]  /*6e10*/  ISETP.GT.AND P5, PT, R3, 0x8, P2 ;  /* 0x000000080300780c */ /* 0x000fda00017a4270 */
[----:B------:R-:W-:Y:S01]  /*6e20*/  @P5 STG.E.U16 desc[UR36][R8.64+0x70], R86 ;  /* 0x0000705608005986 */ /* 0x000fe2000c101524 */
[----:B------:R-:W-:-:S13]  /*6e30*/  ISETP.GT.AND P5, PT, R3, 0x8, P1 ;  /* 0x000000080300780c */ /* 0x000fda0000fa4270 */
[----:B------:R0:W-:Y:S01]  /*6e40*/  @P5 STG.E.U16 desc[UR36][R8.64+0x72], R87 ;  /* 0x0000725708005986 */ /* 0x0001e2000c101524 */
[C---:B------:R-:W-:Y:S02]  /*6e50*/  ISETP.GT.AND P5, PT, R3.reuse, 0x80, P6 ;  /* 0x000000800300780c */ /* 0x040fe400037a4270 */
[----:B------:R-:W-:-:S11]  /*6e60*/  ISETP.GT.AND P6, PT, R3, 0x88, P6 ;  /* 0x000000880300780c */ /* 0x000fd600037c4270 */
[----:B------:R-:W-:Y:S01]  /*6e70*/  @P5 STG.E.U16 desc[UR36][R12.64], R24 ;  /* 0x000000180c005986 */ /* 0x000fe2000c101524 */
[----:B------:R-:W-:-:S04]  /*6e80*/  ISETP.GT.AND P5, PT, R4, 0x1, PT ;  /* 0x000000010400780c */ /* 0x000fc80003fa4270 */
[----:B------:R-:W-:-:S13]  /*6e90*/  ISETP.GT.AND P5, PT, R3, 0x80, P5 ;  /* 0x000000800300780c */ /* 0x000fda0002fa4270 */
[----:B0-----:R-:W-:Y:S02]  /*6ea0*/  @P5 IMAD.MOV.U32 R8, RZ, RZ, R12 ;  /* 0x000000ffff085224 */ /* 0x001fe400078e000c */
[----:B------:R-:W-:-:S05]  /*6eb0*/  @P5 IMAD.MOV.U32 R9, RZ, RZ, R13 ;  /* 0x000000ffff095224 */ /* 0x000fca00078e000d */
[----:B------:R0:W-:Y:S01]  /*6ec0*/  @P5 STG.E.U16 desc[UR36][R8.64+0x2], R25 ;  /* 0x0000021908005986 */ /* 0x0001e2000c101524 */
[----:B------:R-:W-:-:S03]  /*6ed0*/  ISETP.NE.AND P5, PT, R5, RZ, PT ;  /* 0x000000ff0500720c */ /* 0x000fc60003fa5270 */
[----:B------:R-:W-:Y:S01]  /*6ee0*/  @P6 STG.E.U16 desc[UR36][R14.64], R26 ;  /* 0x0000001a0e006986 */ /* 0x000fe2000c101524 */
[----:B------:R-:W-:-:S04]  /*6ef0*/  ISETP.GT.AND P6, PT, R4, 0x1, PT ;  /* 0x000000010400780c */ /* 0x000fc80003fc4270 */
[----:B------:R-:W-:-:S13]  /*6f00*/  ISETP.GT.AND P6, PT, R3, 0x88, P6 ;  /* 0x000000880300780c */ /* 0x000fda00037c4270 */
[----:B------:R-:W-:Y:S01]  /*6f10*/  @P6 STG.E.U16 desc[UR36][R20.64+0x2], R27 ;  /* 0x0000021b14006986 */ /* 0x000fe2000c101524 */
[----:B------:R-:W-:-:S04]  /*6f20*/  ISETP.GT.AND P6, PT, R4, 0x8, PT ;  /* 0x000000080400780c */ /* 0x000fc80003fc4270 */
[----:B------:R-:W-:-:S13]  /*6f30*/  ISETP.GT.AND P6, PT, R3, 0x80, P6 ;  /* 0x000000800300780c */ /* 0x000fda00037c4270 */
[----:B0-----:R-:W-:Y:S02]  /*6f40*/  @P6 IMAD.MOV.U32 R8, RZ, RZ, R12 ;  /* 0x000000ffff086224 */ /* 0x001fe400078e000c */
[----:B------:R-:W-:-:S05]  /*6f50*/  @P6 IMAD.MOV.U32 R9, RZ, RZ, R13 ;  /* 0x000000ffff096224 */ /* 0x000fca00078e000d */
[----:B------:R0:W-:Y:S01]  /*6f60*/  @P6 STG.E.U16 desc[UR36][R8.64+0x10], R28 ;  /* 0x0000101c08006986 */ /* 0x0001e2000c101524 */
[----:B------:R-:W-:-:S04]  /*6f70*/  ISETP.GT.AND P6, PT, R4, 0x9, PT ;  /* 0x000000090400780c */ /* 0x000fc80003fc4270 */
[----:B------:R-:W-:-:S13]  /*6f80*/  ISETP.GT.AND P6, PT, R3, 0x80, P6 ;  /* 0x000000800300780c */ /* 0x000fda00037c4270 */
[----:B0-----:R-:W-:Y:S02]  /*6f90*/  @P6 IMAD.MOV.U32 R8, RZ, RZ, R12 ;  /* 0x000000ffff086224 */ /* 0x001fe400078e000c */
[----:B------:R-:W-:-:S05]  /*6fa0*/  @P6 IMAD.MOV.U32 R9, RZ, RZ, R13 ;  /* 0x000000ffff096224 */ /* 0x000fca00078e000d */
[----:B------:R0:W-:Y:S01]  /*6fb0*/  @P6 STG.E.U16 desc[UR36][R8.64+0x12], R29 ;  /* 0x0000121d08006986 */ /* 0x0001e2000c101524 */
[----:B------:R-:W-:-:S04]  /*6fc0*/  ISETP.GT.AND P6, PT, R4, 0x8, PT ;  /* 0x000000080400780c */ /* 0x000fc80003fc4270 */
[----:B------:R-:W-:-:S13]  /*6fd0*/  ISETP.GT.AND P6, PT, R3, 0x88, P6 ;  /* 0x000000880300780c */ /* 0x000fda00037c4270 */
        /* <DEDUP_REMOVED lines=45> */
[----:B------:R-:W-:Y:S01]  /*72b0*/  @P6 STG.E.U16 desc[UR36][R8.64+0x42], R41 ;  /* 0x0000422908006986 */ /* 0x000fe2000c101524 */
[----:B------:R-:W-:-:S04]  /*72c0*/  ISETP.GT.AND P6, PT, R4, 0x20, PT ;  /* 0x000000200400780c */ /* 0x000fc80003fc4270 */
[----:B------:R-:W-:-:S13]  /*72d0*/  ISETP.GT.AND P6, PT, R3, 0x88, P6 ;  /* 0x000000880300780c */ /* 0x000fda00037c4270 */
[----:B------:R-:W-:Y:S01]  /*72e0*/  @P6 STG.E.U16 desc[UR36][R6.64+0x40], R42 ;  /* 0x0000402a06006986 */ /* 0x000fe2000c101524 */
[----:B------:R-:W-:-:S04]  /*72f0*/  ISETP.GT.AND P6, PT, R4, 0x21, PT ;  /* 0x000000210400780c */ /* 0x000fc80003fc4270 */
[----:B------:R-:W-:-:S13]  /*7300*/  ISETP.GT.AND P6, PT, R3, 0x88, P6 ;  /* 0x000000880300780c */ /* 0x000fda00037c4270 */
[----:B------:R-:W-:Y:S02]  /*7310*/  @P6 IMAD.MOV.U32 R4, RZ, RZ, R6 ;  /* 0x000000ffff046224 */ /* 0x000fe400078e0006 */
[----:B------:R-:W-:-:S05]  /*7320*/  @P6 IMAD.MOV.U32 R5, RZ, RZ, R7 ;  /* 0x000000ffff056224 */ /* 0x000fca00078e0007 */
[----:B------:R0:W-:Y:S01]  /*7330*/  @P6 STG.E.U16 desc[UR36][R4.64+0x42], R43 ;  /* 0x0000422b04006986 */ /* 0x0001e2000c101524 */
[C---:B------:R-:W-:Y:S02]  /*7340*/  ISETP.GT.AND P6, PT, R3.reuse, 0x80, P5 ;  /* 0x000000800300780c */ /* 0x040fe40002fc4270 */
[----:B------:R-:W-:-:S11]  /*7350*/  ISETP.GT.AND P5, PT, R3, 0x88, P5 ;  /* 0x000000880300780c */ /* 0x000fd60002fa4270 */
[----:B0-----:R-:W-:Y:S02]  /*7360*/  @P6 IMAD.MOV.U32 R4, RZ, RZ, R12 ;  /* 0x000000ffff046224 */ /* 0x001fe400078e000c */
[----:B------:R-:W-:-:S05]  /*7370*/  @P6 IMAD.MOV.U32 R5, RZ, RZ, R13 ;  /* 0x000000ffff056224 */ /* 0x000fca00078e000d */
[----:B------:R0:W-:Y:S01]  /*7380*/  @P6 STG.E.U16 desc[UR36][R4.64+0x50], R44 ;  /* 0x0000502c04006986 */ /* 0x0001e2000c101524 */
[C---:B------:R-:W-:Y:S02]  /*7390*/  ISETP.GT.AND P6, PT, R3.reuse, 0x80, P4 ;  /* 0x000000800300780c */ /* 0x040fe400027c4270 */
[----:B------:R-:W-:-:S11]  /*73a0*/  ISETP.GT.AND P4, PT, R3, 0x88, P4 ;  /* 0x000000880300780c */ /* 0x000fd60002784270 */
[----:B0-----:R-:W-:Y:S02]  /*73b0*/  @P6 IMAD.MOV.U32 R4, RZ, RZ, R12 ;  /* 0x000000ffff046224 */ /* 0x001fe400078e000c */
[----:B------:R-:W-:-:S05]  /*73c0*/  @P6 IMAD.MOV.U32 R5, RZ, RZ, R13 ;  /* 0x000000ffff056224 */ /* 0x000fca00078e000d */
[----:B------:R0:W-:Y:S02]  /*73d0*/  @P6 STG.E.U16 desc[UR36][R4.64+0x52], R45 ;  /* 0x0000522d04006986 */ /* 0x0001e4000c101524 */
[----:B0-----:R-:W-:Y:S02]  /*73e0*/  @P5 IMAD.MOV.U32 R4, RZ, RZ, R6 ;  /* 0x000000ffff045224 */ /* 0x001fe400078e0006 */
[----:B------:R-:W-:-:S05]  /*73f0*/  @P5 IMAD.MOV.U32 R5, RZ, RZ, R7 ;  /* 0x000000ffff055224 */ /* 0x000fca00078e0007 */
[----:B------:R0:W-:Y:S01]  /*7400*/  @P5 STG.E.U16 desc[UR36][R4.64+0x50], R46 ;  /* 0x0000502e04005986 */ /* 0x0001e2000c101524 */
[C---:B------:R-:W-:Y:S02]  /*7410*/  ISETP.GT.AND P5, PT, R3.reuse, 0x80, P3 ;  /* 0x000000800300780c */ /* 0x040fe40001fa4270 */
[----:B------:R-:W-:Y:S01]  /*7420*/  ISETP.GT.AND P3, PT, R3, 0x88, P3 ;  /* 0x000000880300780c */ /* 0x000fe20001f64270 */
        /* <DEDUP_REMOVED lines=17> */
[----:B------:R0:W-:Y:S02]  /*7540*/  @P3 STG.E.U16 desc[UR36][R4.64+0x60], R50 ;  /* 0x0000603204003986 */ /* 0x0001e4000c101524 */
[----:B0-----:R-:W-:Y:S02]  /*7550*/  @P0 IMAD.MOV.U32 R4, RZ, RZ, R6 ;  /* 0x000000ffff040224 */ /* 0x001fe400078e0006 */
[----:B------:R-:W-:-:S05]  /*7560*/  @P0 IMAD.MOV.U32 R5, RZ, RZ, R7 ;  /* 0x000000ffff050224 */ /* 0x000fca00078e0007 */
[----:B------:R0:W-:Y:S02]  /*7570*/  @P0 STG.E.U16 desc[UR36][R4.64+0x62], R51 ;  /* 0x0000623304000986 */ /* 0x0001e4000c101524 */
[----:B0-----:R-:W-:Y:S02]  /*7580*/  @P5 IMAD.MOV.U32 R4, RZ, RZ, R12 ;  /* 0x000000ffff045224 */ /* 0x001fe400078e000c */
[----:B------:R-:W-:-:S05]  /*7590*/  @P5 IMAD.MOV.U32 R5, RZ, RZ, R13 ;  /* 0x000000ffff055224 */ /* 0x000fca00078e000d */
[----:B------:R0:W-:Y:S04]  /*75a0*/  @P5 STG.E.U16 desc[UR36][R4.64+0x70], R52 ;  /* 0x0000703404005986 */ /* 0x0001e8000c101524 */
[----:B------:R1:W-:Y:S01]  /*75b0*/  @P4 STG.E.U16 desc[UR36][R12.64+0x72], R53 ;  /* 0x000072350c004986 */ /* 0x0003e2000c101524 */
[----:B0-----:R-:W-:Y:S02]  /*75c0*/  @P2 IMAD.MOV.U32 R4, RZ, RZ, R6 ;  /* 0x000000ffff042224 */ /* 0x001fe400078e0006 */
[----:B------:R-:W-:-:S05]  /*75d0*/  @P2 IMAD.MOV.U32 R5, RZ, RZ, R7 ;  /* 0x000000ffff052224 */ /* 0x000fca00078e0007 */
[----:B------:R1:W-:Y:S04]  /*75e0*/  @P2 STG.E.U16 desc[UR36][R4.64+0x70], R54 ;  /* 0x0000703604002986 */ /* 0x0003e8000c101524 */
[----:B------:R1:W-:Y:S02]  /*75f0*/  @P1 STG.E.U16 desc[UR36][R6.64+0x72], R55 ;  /* 0x0000723706001986 */ /* 0x0003e4000c101524 */
.L_x_156:
[----:B------:R-:W-:Y:S05]  /*7600*/  BSYNC B0 ;  /* 0x0000000000007941 */ /* 0x000fea0003800000 */
.L_x_32:
[----:B------:R-:W-:Y:S01]  /*7610*/  IADD3 R16, P0, R16, UR38, RZ ;  /* 0x0000002610107c10 */ /* 0x000fe2000ff1e0ff */
[----:B------:R-:W-:Y:S01]  /*7620*/  ULDC.64 UR4, c[0x0][0x650] ;  /* 0x0001940000047ab9 */ /* 0x000fe20000000a00 */
[----:B------:R-:W-:Y:S01]  /*7630*/  PRMT R3, RZ, 0x7610, R3 ;  /* 0x00007610ff037816 */ /* 0x000fe20000000003 */
[----:B------:R-:W-:Y:S01]  /*7640*/  IMAD.MOV.U32 R103, RZ, RZ, -0x1 ;  /* 0xffffffffff677424 */ /* 0x000fe200078e00ff */
[----:B------:R-:W-:Y:S01]  /*7650*/  IADD3.X R17, R17, UR41, RZ, P0, !PT ;  /* 0x0000002911117c10 */ /* 0x000fe200087fe4ff */
[----:B------:R-:W-:Y:S01]  /*7660*/  IMAD.MOV.U32 R23, RZ, RZ, -0x1 ;  /* 0xffffffffff177424 */ /* 0x000fe200078e00ff */
[----:B------:R-:W-:-:S04]  /*7670*/  ISETP.GE.U32.AND P0, PT, R16, UR4, PT ;  /* 0x0000000410007c0c */ /* 0x000fc8000bf06070 */
[----:B------:R-:W-:-:S13]  /*7680*/  ISETP.GE.U32.AND.EX P0, PT, R17, UR5, PT, P0 ;  /* 0x0000000511007c0c */ /* 0x000fda000bf06100 */
[----:B------:R-:W-:Y:S05]  /*7690*/  @P0 BRA `(.L_x_157) ;  /* 0x00000004004c0947 */ /* 0x000fea0003800000 */
[----:B----4-:R-:W4:Y:S01]  /*76a0*/  LDC.64 R10, c[0x0][0x628] ;  /* 0x00018a00ff0a7b82 */ /* 0x010f220000000a00 */
[----:B01----:R-:W0:Y:S01]  /*76b0*/  S2R R12, SR_CTAID.X ;  /* 0x00000000000c7919 */ /* 0x003e220000002500 */
[----:B------:R-:W-:Y:S02]  /*76c0*/  IMAD.MOV.U32 R8, RZ, RZ, R16 ;  /* 0x000000ffff087224 */ /* 0x000fe400078e0010 */
[----:B------:R-:W-:Y:S01]  /*76d0*/  IMAD.MOV.U32 R9, RZ, RZ, R17 ;  /* 0x000000ffff097224 */ /* 0x000fe200078e0011 */
[----:B------:R-:W1:Y:S03]  /*76e0*/  S2R R20, SR_CTAID.Y ;  /* 0x0000000000147919 */ /* 0x000e660000002600 */
[----:B------:R-:W0:Y:S08]  /*76f0*/  LDC R0, c[0x0][0x630] ;  /* 0x00018c00ff007b82 */ /* 0x000e300000000800 */
[----:B------:R-:W0:Y:S01]  /*7700*/  LDC.64 R14, c[0x0][0x620] ;  /* 0x00018800ff0e7b82 */ /* 0x000e220000000a00 */
[----:B----4-:R-:W-:-:S04]  /*7710*/  ISETP.NE.U32.AND P0, PT, R10, RZ, PT ;  /* 0x000000ff0a00720c */ /* 0x010fc80003f05070 */
[----:B------:R-:W-:-:S13]  /*7720*/  ISETP.NE.AND.EX P0, PT, R11, RZ, PT, P0 ;  /* 0x000000ff0b00720c */ /* 0x000fda0003f05300 */
[----:B01----:R-:W-:Y:S05]  /*7730*/  @!P0 BRA `(.L_x_158) ;  /* 0x0000000000288947 */ /* 0x003fea0003800000 */
        /* <DEDUP_REMOVED lines=10> */
.L_x_158:
[-CC-:B------:R-:W-:Y:S01]  /*77e0*/  SHF.R.U64 R23, R8, R0.reuse, R9.reuse ;  /* 0x0000000008177219 */ /* 0x180fe20000001209 */
[----:B------:R-:W0:Y:S01]  /*77f0*/  LDC.64 R26, c[0x0][0x640] ;  /* 0x00019000ff1a7b82 */ /* 0x000e220000000a00 */
[----:B------:R-:W-:Y:S01]  /*7800*/  SHF.R.U32.HI R0, RZ, R0, R9 ;  /* 0x00000000ff007219 */ /* 0x000fe20000011609 */
[----:B------:R-:W-:Y:S01]  /*7810*/  ULDC UR4, c[0x0][0x150] ;  /* 0x0000540000047ab9 */ /* 0x000fe20000000800 */
[----:B------:R-:W-:Y:S02]  /*7820*/  IADD3 R3, P0, RZ, -R23, RZ ;  /* 0x80000017ff037210 */ /* 0x000fe40007f1e0ff */
[----:B------:R-:W-:-:S03]  /*7830*/  I2FP.F32.U32 R7, R12 ;  /* 0x0000000c00077245 */ /* 0x000fc60000201000 */
[----:B------:R-:W1:Y:S01]  /*7840*/  LDC R6, c[0x0][0x618] ;  /* 0x00018600ff067b82 */ /* 0x000e620000000800 */
[----:B------:R-:W-:Y:S02]  /*7850*/  IMAD.X R5, RZ, RZ, ~R0, P0 ;  /* 0x000000ffff057224 */ /* 0x000fe400000e0e00 */
[----:B------:R-:W-:Y:S01]  /*7860*/  FMUL R7, R7, UR4 ;  /* 0x0000000407077c20 */ /* 0x000fe20008400000 */
[----:B------:R-:W-:Y:S01]  /*7870*/  ULDC UR4, c[0x0][0x154] ;  /* 0x0000550000047ab9 */ /* 0x000fe20000000800 */
[-C--:B------:R-:W-:Y:S02]  /*7880*/  IMAD R0, R5, R14.reuse, RZ ;  /* 0x0000000e05007224 */ /* 0x080fe400078e02ff */
[C---:B------:R-:W-:Y:S01]  /*7890*/  IMAD.WIDE.U32 R4, R3.reuse, R14, R16 ;  /* 0x0000000e03047225 */ /* 0x040fe200078e0010 */
[----:B------:R-:W4:Y:S01]  /*78a0*/  LDC R11, c[0x0][0x608] ;  /* 0x00018200ff0b7b82 */ /* 0x000f220000000800 */
[----:B------:R-:W2:Y:S02]  /*78b0*/  F2I.U32.TRUNC.NTZ R7, R7 ;  /* 0x0000000700077305 */ /* 0x000ea4000020f000 */
[----:B------:R-:W-:-:S04]  /*78c0*/  IMAD R3, R3, R15, R0 ;  /* 0x0000000f03037224 */ /* 0x000fc800078e0200 */
[----:B------:R-:W-:Y:S01]  /*78d0*/  IMAD.IADD R3, R5, 0x1, R3 ;  /* 0x0000000105037824 */ /* 0x000fe200078e0203 */
[----:B------:R-:W3:Y:S01]  /*78e0*/  LDC R8, c[0x0][0x658] ;  /* 0x00019600ff087b82 */ /* 0x000ee20000000800 */
[----:B------:R-:W-:Y:S02]  /*78f0*/  I2FP.F32.U32 R5, R20 ;  /* 0x0000001400057245 */ /* 0x000fe40000201000 */
[----:B0-----:R-:W-:-:S04]  /*7900*/  ISETP.NE.U32.AND P0, PT, R26, RZ, PT ;  /* 0x000000ff1a00720c */ /* 0x001fc80003f05070 */
[----:B------:R-:W-:Y:S01]  /*7910*/  ISETP.NE.AND.EX P0, PT, R27, RZ, PT, P0 ;  /* 0x000000ff1b00720c */ /* 0x000fe20003f05300 */
[----:B------:R-:W0:Y:S01]  /*7920*/  LDC R9, c[0x0][0x144] ;  /* 0x00005100ff097b82 */ /* 0x000e220000000800 */
[-C--:B-1----:R-:W-:Y:S01]  /*7930*/  SHF.R.U32.HI R0, RZ, R6.reuse, R3 ;  /* 0x00000006ff007219 */ /* 0x082fe20000011603 */
[----:B--2---:R-:W-:Y:S01]  /*7940*/  IMAD.MOV R7, RZ, RZ, -R7 ;  /* 0x000000ffff077224 */ /* 0x004fe200078e0a07 */
[----:B------:R-:W-:Y:S01]  /*7950*/  SHF.R.U64 R13, R4, R6, R3 ;  /* 0x00000006040d7219 */ /* 0x000fe20000001203 */
[----:B------:R-:W-:-:S04]  /*7960*/  FMUL R6, R5, UR4 ;  /* 0x0000000405067c20 */ /* 0x000fc80008400000 */
[----:B------:R-:W1:Y:S01]  /*7970*/  LDC R21, c[0x0][0x148] ;  /* 0x00005200ff157b82 */ /* 0x000e620000000800 */
[-CC-:B----4-:R-:W-:Y:S02]  /*7980*/  SHF.R.U64 R10, R13, R11.reuse, R0.reuse ;  /* 0x0000000b0d0a7219 */ /* 0x190fe40000001200 */
[----:B------:R-:W-:Y:S02]  /*7990*/  SHF.R.U32.HI R3, RZ, R11, R0 ;  /* 0x0000000bff037219 */ /* 0x000fe40000011600 */
[----:B------:R2:W4:Y:S03]  /*79a0*/  F2I.U32.TRUNC.NTZ R0, R6 ;  /* 0x0000000600007305 */ /* 0x000526000020f000 */
[----:B------:R-:W1:Y:S01]  /*79b0*/  LDC R14, c[0x0][0x648] ;  /* 0x00019200ff0e7b82 */ /* 0x000e620000000800 */
[-CC-:B---3--:R-:W-:Y:S02]  /*79c0*/  SHF.R.U64 R15, R10, R8.reuse, R3.reuse ;  /* 0x000000080a0f7219 */ /* 0x188fe40000001203 */
[----:B------:R-:W-:-:S03]  /*79d0*/  SHF.R.U32.HI R5, RZ, R8, R3 ;  /* 0x00000008ff057219 */ /* 0x000fc60000011603 */
[----:B------:R-:W-:Y:S02]  /*79e0*/  IMAD.MOV.U32 R4, RZ, RZ, R15 ;  /* 0x000000ffff047224 */ /* 0x000fe400078e000f */
[----:B------:R-:W3:Y:S01]  /*79f0*/  LDC R24, c[0x0][0x638] ;  /* 0x00018e00ff187b82 */ /* 0x000ee20000000800 */
[----:B0-----:R-:W-:-:S07]  /*7a00*/  IMAD R25, R9, R7, R12 ;  /* 0x0000000709197224 */ /* 0x001fce00078e020c */
[----:B------:R-:W0:Y:S08]  /*7a10*/  LDC R28, c[0x0][0x610] ;  /* 0x00018400ff1c7b82 */ /* 0x000e300000000800 */
[----:B------:R-:W0:Y:S01]  /*7a20*/  LDC R29, c[0x0][0x600] ;  /* 0x00018000ff1d7b82 */ /* 0x000e220000000800 */
[----:B--2-4-:R-:W-:Y:S05]  /*7a30*/  @!P0 BRA `(.L_x_159) ;  /* 0x0000000000288947 */ /* 0x014fea0003800000 */
[----:B------:R-:W2:Y:S02]  /*7a40*/  LDC R4, c[0x0][0x64c] ;  /* 0x00019300ff047b82 */ /* 0x000ea40000000800 */
[----:B--2---:R-:W-:-:S05]  /*7a50*/  IADD3 R3, P0, R15, R4, RZ ;  /* 0x000000040f037210 */ /* 0x004fca0007f1e0ff */
        /* <DEDUP_REMOVED lines=8> */
.L_x_159:
[----:B------:R-:W-:Y:S02]  /*7ae0*/  ISETP.NE.AND P0, PT, R2, 0x1, PT ;  /* 0x000000010200780c */ /* 0x000fe40003f05270 */
[----:B-1----:R-:W-:Y:S01]  /*7af0*/  SHF.R.U64 R3, R4, R14, R5 ;  /* 0x0000000e04037219 */ /* 0x002fe20000001205 */
[----:B------:R-:W-:Y:S01]  /*7b00*/  IMAD.MOV R5, RZ, RZ, -R0 ;  /* 0x000000ffff057224 */ /* 0x000fe200078e0a00 */
[----:B------:R-:W-:Y:S02]  /*7b10*/  LOP3.LUT R0, R10, R101, RZ, 0xc0, !PT ;  /* 0x000000650a007212 */ /* 0x000fe400078ec0ff */
[----:B------:R-:W-:Y:S01]  /*7b20*/  LOP3.LUT R6, R13, R100, RZ, 0xc0, !PT ;  /* 0x000000640d067212 */ /* 0x000fe200078ec0ff */
[----:B------:R-:W-:Y:S02]  /*7b30*/  IMAD.MOV R4, RZ, RZ, -R3 ;  /* 0x000000ffff047224 */ /* 0x000fe400078e0a03 */
[----:B------:R-:W-:Y:S02]  /*7b40*/  IMAD R0, R93, R3, R0 ;  /* 0x000000035d007224 */ /* 0x000fe400078e0200 */
[----:B---3--:R-:W-:-:S02]  /*7b50*/  IMAD R3, R4, R24, R15 ;  /* 0x0000001804037224 */ /* 0x008fc400078e020f */
[----:B------:R-:W-:Y:S02]  /*7b60*/  @P0 IMAD R25, R21, R5, R20 ;  /* 0x0000000515190224 */ /* 0x000fe400078e0214 */
[----:B0-----:R-:W-:Y:S02]  /*7b70*/  IMAD R5, R3, R29, R6 ;  /* 0x0000001d03057224 */ /* 0x001fe400078e0206 */
[----:B------:R-:W-:Y:S02]  /*7b80*/  IMAD R0, R0, R28, R25 ;  /* 0x0000001c00007224 */ /* 0x000fe400078e0219 */
[----:B------:R-:W-:-:S03]  /*7b90*/  IMAD.MOV.U32 R4, RZ, RZ, 0x1 ;  /* 0x00000001ff047424 */ /* 0x000fc600078e00ff */
[----:B------:R-:W-:Y:S02]  /*7ba0*/  SEL R103, R5, R0, !P0 ;  /* 0x0000000005677207 */ /* 0x000fe40004000000 */
[----:B------:R-:W-:Y:S02]  /*7bb0*/  PRMT R3, R4, 0x7610, R3 ;  /* 0x0000761004037816 */ /* 0x000fe40000000003 */
[----:B------:R-:W-:-:S07]  /*7bc0*/  SEL R0, R0, R5, !P0 ;  /* 0x0000000500007207 */ /* 0x000fce0004000000 */
.L_x_157:
[----:B------:R-:W-:Y:S01]  /*7bd0*/  LOP3.LUT P0, RZ, R3, 0xff, RZ, 0xc0, !PT ;  /* 0x000000ff03ff7812 */ /* 0x000fe2000780c0ff */
[----:B------:R-:W-:Y:S01]  /*7be0*/  UIMAD.WIDE.U32 UR4, UR42, -0x33333333, URZ ;  /* 0xcccccccd2a0478a5 */ /* 0x000fe2000f8e003f */
[----:B------:R-:W-:-:S03]  /*7bf0*/  IMAD.MOV.U32 R111, RZ, RZ, R0 ;  /* 0x000000ffff6f7224 */ /* 0x000fc600078e0000 */
[----:B------:R-:W-:-:S04]  /*7c00*/  USHF.R.U32.HI UR4, URZ, 0x2, UR5 ;  /* 0x000000023f047899 */ /* 0x000fc80008011605 */
[----:B------:R-:W-:-:S04]  /*7c10*/  UIMAD UR42, UR4, -0x5, UR42 ;  /* 0xfffffffb042a78a4 */ /* 0x000fc8000f8e022a */
[----:B------:R-:W-:Y:S08]  /*7c20*/  @P0 BRA `(.L_x_160) ;  /* 0xffffff98002c0947 */ /* 0x000ff0000383ffff */
[----:B------:R-:W-:Y:S05]  /*7c30*/  EXIT ;  /* 0x000000000000794d */ /* 0x000fea0003800000 */
.L_x_7:
        /* <DEDUP_REMOVED lines=26> */
.L_x_162:
[----:B------:R-:W0:Y:S01]  /*7de0*/  LDC.64 R30, c[0x0][0x640] ;  /* 0x00019000ff1e7b82 */ /* 0x000e220000000a00 */
[-CC-:B------:R-:W-:Y:S01]  /*7df0*/  SHF.R.U64 R21, R14, R8.reuse, R15.reuse ;  /* 0x000000080e157219 */ /* 0x180fe2000000120f */
[----:B------:R-:W-:Y:S01]  /*7e00*/  IMAD.MOV.U32 R27, RZ, RZ, 0x1 ;  /* 0x00000001ff1b7424 */ /* 0x000fe200078e00ff */
[----:B------:R-:W-:Y:S02]  /*7e10*/  SHF.R.U32.HI R7, RZ, R8, R15 ;  /* 0x00000008ff077219 */ /* 0x000fe4000001160f */
[----:B------:R-:W-:-:S03]  /*7e20*/  IADD3 R13, P0, RZ, -R21, RZ ;  /* 0x80000015ff0d7210 */ /* 0x000fc60007f1e0ff */
[----:B------:R-:W1:Y:S02]  /*7e30*/  LDC R12, c[0x0][0x618] ;  /* 0x00018600ff0c7b82 */ /* 0x000e640000000800 */
[----:B------:R-:W-:Y:S02]  /*7e40*/  IMAD.X R7, RZ, RZ, ~R7, P0 ;  /* 0x000000ffff077224 */ /* 0x000fe400000e0e07 */
[----:B------:R-:W-:-:S04]  /*7e50*/  IMAD.WIDE.U32 R10, R13, R22, R16 ;  /* 0x000000160d0a7225 */ /* 0x000fc800078e0010 */
[----:B------:R-:W2:Y:S01]  /*7e60*/  LDC R14, c[0x0][0x608] ;  /* 0x00018200ff0e7b82 */ /* 0x000ea20000000800 */
[----:B------:R-:W-:-:S04]  /*7e70*/  IMAD R8, R7, R22, RZ ;  /* 0x0000001607087224 */ /* 0x000fc800078e02ff */
[----:B------:R-:W-:-:S03]  /*7e80*/  IMAD R7, R13, R23, R8 ;  /* 0x000000170d077224 */ /* 0x000fc600078e0208 */
[----:B------:R-:W3:Y:S01]  /*7e90*/  LDC R28, c[0x0][0x658] ;  /* 0x00019600ff1c7b82 */ /* 0x000ee20000000800 */
[----:B------:R-:W-:Y:S01]  /*7ea0*/  IMAD.IADD R7, R11, 0x1, R7 ;  /* 0x000000010b077824 */ /* 0x000fe200078e0207 */
[----:B0-----:R-:W-:Y:S01]  /*7eb0*/  ISETP.NE.U32.AND P0, PT, R30, RZ, PT ;  /* 0x000000ff1e00720c */ /* 0x001fe20003f05070 */
[----:B------:R-:W-:-:S03]  /*7ec0*/  IMAD.MOV.U32 R11, RZ, RZ, -0x1 ;  /* 0xffffffffff0b7424 */ /* 0x000fc600078e00ff */
        /* <DEDUP_REMOVED lines=8> */
[-C--:B---3--:R-:W-:Y:S02]  /*7f50*/  SHF.L.U32 R10, R11, R28.reuse, RZ ;  /* 0x0000001c0b0a7219 */ /* 0x088fe400000006ff */
[--C-:B------:R-:W-:Y:S02]  /*7f60*/  SHF.R.U64 R26, R22, R28, R7.reuse ;  /* 0x0000001c161a7219 */ /* 0x100fe40000001207 */
[----:B------:R-:W-:Y:S02]  /*7f70*/  LOP3.LUT R29, RZ, R10, RZ, 0x33, !PT ;  /* 0x0000000aff1d7212 */ /* 0x000fe400078e33ff */
[----:B------:R-:W-:Y:S01]  /*7f80*/  SHF.R.U32.HI R11, RZ, R28, R7 ;  /* 0x0000001cff0b7219 */ /* 0x000fe20000011607 */
[----:B------:R-:W3:Y:S01]  /*7f90*/  LDC R32, c[0x0][0x610] ;  /* 0x00018400ff207b82 */ /* 0x000ee20000000800 */
[----:B------:R-:W-:Y:S01]  /*7fa0*/  IMAD.MOV.U32 R10, RZ, RZ, R26 ;  /* 0x000000ffff0a7224 */ /* 0x000fe200078e001a */
[----:B------:R-:W-:Y:S06]  /*7fb0*/  @!P0 BRA `(.L_x_163) ;  /* 0x0000000000288947 */ /* 0x000fec0003800000 */
        /* <DEDUP_REMOVED lines=10> */
.L_x_163:
[----:B------:R-:W-:Y:S02]  /*8060*/  ISETP.NE.AND P0, PT, R2, 0x1, PT ;  /* 0x000000010200780c */ /* 0x000fe40003f05270 */
[----:B-1----:R-:W-:Y:S01]  /*8070*/  SHF.R.U64 R8, R10, R8, R11 ;  /* 0x000000080a087219 */ /* 0x002fe2000000120b */
[----:B0-----:R-:W-:Y:S01]  /*8080*/  VIADD R11, R23, 0xffffffff ;  /* 0xffffffff170b7836 */ /* 0x001fe20000000000 */
[----:B------:R-:W-:Y:S02]  /*8090*/  SHF.L.U32 R27, R27, R28, RZ ;  /* 0x0000001c1b1b7219 */ /* 0x000fe400000006ff */
[----:B------:R-:W-:Y:S01]  /*80a0*/  LOP3.LUT R5, R22, R29, RZ, 0xc0, !PT ;  /* 0x0000001d16057212 */ /* 0x000fe200078ec0ff */
[----:B------:R-:W-:-:S04]  /*80b0*/  IMAD.MOV R7, RZ, RZ, -R8 ;  /* 0x000000ffff077224 */ /* 0x000fc800078e0a08 */
[----:B------:R-:W-:Y:S02]  /*80c0*/  IMAD R5, R27, R8, R5 ;  /* 0x000000081b057224 */ /* 0x000fe400078e0205 */
[----:B------:R-:W-:Y:S01]  /*80d0*/  @P0 IMAD R6, R9, R24, R4 ;  /* 0x0000001809060224 */ /* 0x000fe200078e0204 */
[----:B------:R-:W-:Y:S01]  /*80e0*/  LOP3.LUT R9, R20, R11, RZ, 0xc0, !PT ;  /* 0x0000000b14097212 */ /* 0x000fe200078ec0ff */
[----:B--2---:R-:W-:Y:S02]  /*80f0*/  IMAD R4, R7, R25, R26 ;  /* 0x0000001907047224 */ /* 0x004fe400078e021a */
[----:B---3--:R-:W-:Y:S02]  /*8100*/  IMAD R6, R5, R32, R6 ;  /* 0x0000002005067224 */ /* 0x008fe400078e0206 */
[----:B------:R-:W-:Y:S02]  /*8110*/  IMAD R5, R4, R23, R9 ;  /* 0x0000001704057224 */ /* 0x000fe400078e0209 */
[----:B------:R-:W-:-:S02]  /*8120*/  IMAD.MOV.U32 R8, RZ, RZ, 0x1 ;  /* 0x00000001ff087424 */ /* 0x000fc400078e00ff */
[----:B------:R-:W-:Y:S01]  /*8130*/  IMAD.MOV.U32 R7, RZ, RZ, R21 ;  /* 0x000000ffff077224 */ /* 0x000fe200078e0015 */
[----:B------:R-:W-:Y:S02]  /*8140*/  SEL R19, R5, R6, !P0 ;  /* 0x0000000605137207 */ /* 0x000fe40004000000 */
[----:B------:R-:W-:-:S07]  /*8150*/  SEL R12, R6, R5, !P0 ;  /* 0x00000005060c7207 */ /* 0x000fce0004000000 */
.L_x_161:
[----:B------:R-:W-:-:S08]  /*8160*/  NOP ;  /* 0x0000000000007918 */ /* 0x000fd00000000000 */
[----:B------:R-:W0:-:S00]  /*8170*/  USETMAXREG.DEALLOC.CTAPOOL 0x28 ;  /* 0x00000028000079c8 */ /* 0x000e0000080e0500 */
[----:B0-----:R-:W-:-:S13]  /*8180*/  ISETP.NE.AND P0, PT, R3, RZ, PT ;  /* 0x000000ff0300720c */ /* 0x001fda0003f05270 */
[----:B------:R-:W-:Y:S05]  /*8190*/  @P0 EXIT ;  /* 0x000000000000094d */ /* 0x000fea0003800000 */
[----:B------:R-:W-:Y:S01]  /*81a0*/  LOP3.LUT P0, RZ, R8, 0xff, RZ, 0xc0, !PT ;  /* 0x000000ff08ff7812 */ /* 0x000fe2000780c0ff */
[----:B------:R-:W-:Y:S02]  /*81b0*/  IMAD.MOV.U32 R3, RZ, RZ, 0x1 ;  /* 0x00000001ff037424 */ /* 0x000fe400078e00ff */
[----:B------:R-:W-:-:S10]  /*81c0*/  IMAD.MOV.U32 R13, RZ, RZ, RZ ;  /* 0x000000ffff0d7224 */ /* 0x000fd400078e00ff */
[----:B------:R-:W-:Y:S05]  /*81d0*/  @!P0 BRA `(.L_x_164) ;  /* 0x0000000c00948947 */ /* 0x000fea0003800000 */
[----:B------:R-:W0:Y:S01]  /*81e0*/  LDC R3, c[0x0][0x28c] ;  /* 0x0000a300ff037b82 */ /* 0x000e220000000800 */
[----:B------:R-:W-:Y:S01]  /*81f0*/  UMOV UR7, 0x1 ;  /* 0x0000000100077882 */ /* 0x000fe20000000000 */
[----:B------:R-:W-:Y:S01]  /*8200*/  ULDC UR14, c[0x0][0x658] ;  /* 0x00019600000e7ab9 */ /* 0x000fe20000000800 */
[----:B------:R-:W-:Y:S01]  /*8210*/  UMOV UR6, 0xffffffff ;  /* 0xffffffff00067882 */ /* 0x000fe20000000000 */
[----:B------:R-:W-:Y:S01]  /*8220*/  BSSY B0, `(.L_x_164) ;  /* 0x00000e0000007945 */ /* 0x000fe20003800000 */
[----:B------:R-:W-:Y:S01]  /*8230*/  USHF.L.U32 UR6, UR6, UR14, URZ ;  /* 0x0000000e06067299 */ /* 0x000fe2000800063f */
[----:B------:R-:W-:Y:S01]  /*8240*/  IMAD.MOV.U32 R11, RZ, RZ, 0x1 ;  /* 0x00000001ff0b7424 */ /* 0x000fe200078e00ff */
[----:B------:R-:W-:Y:S01]  /*8250*/  LOP3.LUT R10, R18, 0x2, RZ, 0xfc, !PT ;  /* 0x00000002120a7812 */ /* 0x000fe200078efcff */
[----:B------:R-:W1:Y:S01]  /*8260*/  S2UR UR5, SR_CgaCtaId ;  /* 0x00000000000579c3 */ /* 0x000e620000008800 */
[----:B------:R-:W-:Y:S01]  /*8270*/  IMAD.MOV.U32 R13, RZ, RZ, RZ ;  /* 0x000000ffff0d7224 */ /* 0x000fe200078e00ff */
[----:B------:R-:W-:Y:S01]  /*8280*/  ULDC UR13, c[0x0][0x600] ;  /* 0x00018000000d7ab9 */ /* 0x000fe20000000800 */
[----:B------:R-:W-:Y:S01]  /*8290*/  UMOV UR29, 0x5 ;  /* 0x00000005001d7882 */ /* 0x000fe20000000000 */
[----:B------:R-:W-:-:S02]  /*82a0*/  UIADD3 UR13, UR13, -0x1, URZ ;  /* 0xffffffff0d0d7890 */ /* 0x000fc4000fffe03f */
[----:B------:R-:W-:Y:S02]  /*82b0*/  USHF.L.U32 UR14, UR7, UR14, URZ ;  /* 0x0000000e070e7299 */ /* 0x000fe4000800063f */
[----:B------:R-:W-:Y:S01]  /*82c0*/  ULOP3.LUT UR22, URZ, UR6, URZ, 0x33, !UPT ;  /* 0x000000063f167292 */ /* 0x000fe2000f8e333f */
[----:B------:R-:W-:Y:S01]  /*82d0*/  ULDC.64 UR42, c[0x0][0x198] ;  /* 0x00006600002a7ab9 */ /* 0x000fe20000000a00 */
[----:B0-----:R-:W-:-:S05]  /*82e0*/  VIADD R3, R3, 0x7f ;  /* 0x0000007f03037836 */ /* 0x001fca0000000000 */
[----:B------:R-:W-:Y:S01]  /*82f0*/  SHF.R.S32.HI R4, RZ, 0x1f, R3 ;  /* 0x0000001fff047819 */ /* 0x000fe20000011403 */
[----:B-1----:R-:W-:-:S03]  /*8300*/  ULOP3.LUT UR4, UR5, 0x1, URZ, 0xc0, !UPT ;  /* 0x0000000105047892 */ /* 0x002fc6000f8ec03f */
[----:B------:R-:W-:Y:S01]  /*8310*/  LEA.HI R4, R4, R3, RZ, 0x7 ;  /* 0x0000000304047211 */ /* 0x000fe200078f38ff */
[----:B------:R-:W-:Y:S01]  /*8320*/  USHF.R.U32.HI UR31, URZ, 0x1, UR5 ;  /* 0x000000013f1f7899 */ /* 0x000fe20008011605 */
[----:B------:R-:W-:Y:S01]  /*8330*/  IMAD.MOV.U32 R3, RZ, RZ, 0x1 ;  /* 0x00000001ff037424 */ /* 0x000fe200078e00ff */
[----:B------:R-:W-:Y:S01]  /*8340*/  USHF.L.U32 UR15, UR5, 0x5, URZ ;  /* 0x00000005050f7899 */ /* 0x000fe2000800063f */
[----:B------:R-:W-:Y:S01]  /*8350*/  SHF.R.S32.HI R8, RZ, 0x7, R4 ;  /* 0x00000007ff087819 */ /* 0x000fe20000011404 */
[----:B------:R-:W-:Y:S02]  /*8360*/  USHF.L.U32 UR21, UR5, 0xb, URZ ;  /* 0x0000000b05157899 */ /* 0x000fe4000800063f */
[----:B------:R-:W-:Y:S02]  /*8370*/  ULOP3.LUT UR5, UR5, 0xfffffffe, URZ, 0xc0, !UPT ;  /* 0xfffffffe05057892 */ /* 0x000fe4000f8ec03f */
[----:B------:R-:W-:Y:S01]  /*8380*/  UISETP.GT.U32.AND UP0, UPT, UR4, 0xffff, UPT ;  /* 0x0000ffff0400788c */ /* 0x000fe2000bf04070 */
[----:B------:R-:W-:Y:S01]  /*8390*/  VIADD R9, R8, 0x1 ;  /* 0x0000000108097836 */ /* 0x000fe20000000000 */
[----:B------:R-:W-:-:S02]  /*83a0*/  USHF.L.U32 UR23, UR7, UR5, URZ ;  /* 0x0000000507177299 */ /* 0x000fc4000800063f */
[----:B------:R-:W-:Y:S02]  /*83b0*/  ULOP3.LUT UR5, UR5, 0x1, URZ, 0xfc, !UPT ;  /* 0x0000000105057892 */ /* 0x000fe4000f8efc3f */
[----:B------:R-:W-:Y:S02]  /*83c0*/  USEL UR4, UR4, 0xffff, !UP0 ;  /* 0x0000ffff04047887 */ /* 0x000fe4000c000000 */
[----:B------:R-:W-:Y:S02]  /*83d0*/  USHF.L.U32 UR5, UR7, UR5, URZ ;  /* 0x0000000507057299 */ /* 0x000fe4000800063f */
[----:B------:R-:W-:Y:S02]  /*83e0*/  ULOP3.LUT UR4, UR4, 0xffff, URZ, 0xc0, !UPT ;  /* 0x0000ffff04047892 */ /* 0x000fe4000f8ec03f */
[----:B------:R-:W-:Y:S02]  /*83f0*/  ULOP3.LUT UR15, UR15, 0x20, URZ, 0xc0, !UPT ;  /* 0x000000200f0f7892 */ /* 0x000fe4000f8ec03f */
[----:B------:R-:W-:-:S02]  /*8400*/  ULOP3.LUT UR21, UR21, 0x800, URZ, 0xc0, !UPT ;  /* 0x0000080015157892 */ /* 0x000fc4000f8ec03f */
[----:B------:R-:W-:Y:S02]  /*8410*/  ULOP3.LUT UR23, UR23, UR5, URZ, 0xfc, !UPT ;  /* 0x0000000517177292 */ /* 0x000fe4000f8efc3f */
[----:B------:R-:W-:-:S12]  /*8420*/  USHF.L.U32 UR29, UR29, UR4, URZ ;  /* 0x000000041d1d7299 */ /* 0x000fd8000800063f */
.L_x_175:
[----:B------:R-:W-:-:S03]  /*8430*/  UMOV UR4, 0xffffffff ;  /* 0xffffffff00047882 */ /* 0x000fc60000000000 */
[----:B------:R-:W-:Y:S05]  /*8440*/  BRA.DIV UR4, `(.L_x_165) ;  /* 0x0000001204047947 */ /* 0x000fea000b800000 */
[----:B------:R-:W-:-:S13]  /*8450*/  ELECT P6, URZ, PT ;  /* 0x00000000003f782f */ /* 0x000fda00038c0000 */
.L_x_187:
[----:B------:R-:W0:Y:S01]  /*8460*/  LDC R4, c[0x0][0x28c] ;  /* 0x0000a300ff047b82 */ /* 0x000e220000000800 */
[----:B------:R-:W-:Y:S01]  /*8470*/  BSSY B1, `(.L_x_166) ;  /* 0x0000048000017945 */ /* 0x000fe20003800000 */
[----:B0-----:R-:W-:-:S13]  /*8480*/  ISETP.LT.OR P6, PT, R4, 0x1, !P6 ;  /* 0x000000010400780c */ /* 0x001fda00077c1670 */
[----:B------:R-:W-:Y:S05]  /*8490*/  @P6 BRA `(.L_x_167) ;  /* 0x0000000400146947 */ /* 0x000fea0003800000 */
[----:B------:R-:W-:Y:S01]  /*84a0*/  LEA R12, R12, UR31, 0x1 ;  /* 0x0000001f0c0c7c11 */ /* 0x000fe2000f8e08ff */
[----:B------:R-:W-:Y:S01]  /*84b0*/  IMAD.MOV.U32 R20, RZ, RZ, RZ ;  /* 0x000000ffff147224 */ /* 0x000fe200078e00ff */
[----:B------:R-:W-:Y:S01]  /*84c0*/  LEA R19, R19, UR15, 0x6 ;  /* 0x0000000f13137c11 */ /* 0x000fe2000f8e30ff */
[----:B------:R-:W-:Y:S02]  /*84d0*/  IMAD.MOV.U32 R4, RZ, RZ, R9 ;  /* 0x000000ffff047224 */ /* 0x000fe400078e0009 */
[----:B------:R-:W-:Y:S02]  /*84e0*/  IMAD.MOV.U32 R5, RZ, RZ, R3 ;  /* 0x000000ffff057224 */ /* 0x000fe400078e0003 */
[----:B------:R-:W-:Y:S02]  /*84f0*/  IMAD.MOV.U32 R6, RZ, RZ, R13 ;  /* 0x000000ffff067224 */ /* 0x000fe400078e000d */
[----:B------:R-:W-:-:S07]  /*8500*/  IMAD.SHL.U32 R15, R12, 0x80, RZ ;  /* 0x000000800c0f7824 */ /* 0x000fce00078e00ff */
.L_x_170:
[----:B------:R-:W0:Y:S01]  /*8510*/  S2R R21, SR_CgaCtaId ;  /* 0x0000000000157919 */ /* 0x000e220000008800 */
[----:B------:R-:W-:Y:S02]  /*8520*/  MOV R12, 0x400 ;  /* 0x00000400000c7802 */ /* 0x000fe40000000f00 */
[----:B------:R-:W-:-:S13]  /*8530*/  ISETP.NE.AND P1, PT, R0, RZ, PT ;  /* 0x000000ff0000720c */ /* 0x000fda0003f25270 */
[----:B------:R-:W1:Y:S01]  /*8540*/  @!P1 LDC R14, c[0x0][0x500] ;  /* 0x00014000ff0e9b82 */ /* 0x000e620000000800 */
[----:B0-----:R-:W-:Y:S02]  /*8550*/  LEA R23, R21, R12, 0x18 ;  /* 0x0000000c15177211 */ /* 0x001fe400078ec0ff */
[----:B------:R-:W-:-:S03]  /*8560*/  SHF.L.U32 R12, R5, 0x1f, RZ ;  /* 0x0000001f050c7819 */ /* 0x000fc600000006ff */
[----:B------:R-:W-:-:S04]  /*8570*/  IMAD R21, R6, 0x8, R23 ;  /* 0x0000000806157824 */ /* 0x000fc800078e0217 */
[----:B------:R-:W0:Y:S02]  /*8580*/  SYNCS.PHASECHK.TRANS64.TRYWAIT P0, [R21+URZ+0x28], R12 ;  /* 0x0000280c150075a7 */ /* 0x000e24000800017f */
[----:B01----:R-:W-:Y:S05]  /*8590*/  @!P0 BRA `(.L_x_168) ;  /* 0x0000000c00d08947 */ /* 0x003fea0003800000 */
.L_x_188:
[----:B0-----:R-:W-:Y:S01]  /*85a0*/  PRMT R12, R10, 0x9910, RZ ;  /* 0x000099100a0c7816 */ /* 0x001fe200000000ff */
[----:B------:R0:W-:Y:S03]  /*85b0*/  @!P1 SYNCS.ARRIVE.TRANS64 RZ, [R21+URZ], R14 ;  /* 0x0000000e15ff99a7 */ /* 0x0001e6000800003f */
[----:B------:R-:W-:-:S13]  /*85c0*/  ISETP.NE.AND P0, PT, R12, 0x2, PT ;  /* 0x000000020c00780c */ /* 0x000fda0003f05270 */
[----:B0-----:R-:W-:Y:S05]  /*85d0*/  @P0 BRA `(.L_x_169) ;  /* 0x0000000000040947 */ /* 0x001fea0003800000 */
[----:B------:R-:W-:Y:S01]  /*85e0*/  BPT.TRAP 0x1 ;  /* 0x000000040000795c */ /* 0x000fe20000300000 */
.L_x_169:
[----:B------:R-:W-:Y:S01]  /*85f0*/  LEA R12, R6, UR31, 0x2 ;  /* 0x0000001f060c7c11 */ /* 0x000fe2000f8e10ff */
[----:B------:R-:W-:Y:S01]  /*8600*/  VIADD R4, R4, 0xffffffff ;  /* 0xffffffff04047836 */ /* 0x000fe20000000000 */
[----:B------:R-:W-:Y:S01]  /*8610*/  LEA R14, R6, UR21, 0xd ;  /* 0x00000015060e7c11 */ /* 0x000fe2000f8e68ff */
[----:B------:R-:W-:Y:S01]  /*8620*/  UIADD3 UR4, UP0, UR42, 0xf0, URZ ;  /* 0x000000f02a047890 */ /* 0x000fe2000ff1e03f */
[----:B------:R-:W-:Y:S01]  /*8630*/  R2UR UR34, R20 ;  /* 0x00000000142272ca */ /* 0x000fe200000e0000 */
[----:B------:R-:W-:Y:S01]  /*8640*/  IMAD.SHL.U32 R12, R12, 0x2000, RZ ;  /* 0x000020000c0c7824 */ /* 0x000fe200078e00ff */
[----:B------:R-:W-:Y:S01]  /*8650*/  R2UR UR33, R21 ;  /* 0x00000000152172ca */ /* 0x000fe200000e0000 */
[--C-:B------:R-:W-:Y:S01]  /*8660*/  IMAD R14, R14, 0x2, R23.reuse ;  /* 0x000000020e0e7824 */ /* 0x100fe200078e0217 */
[----:B------:R-:W-:Y:S01]  /*8670*/  R2UR UR36, R7 ;  /* 0x00000000072472ca */ /* 0x000fe200000e0000 */
[----:B------:R-:W-:Y:S01]  /*8680*/  IMAD R12, R12, 0x2, R23 ;  /* 0x000000020c0c7824 */ /* 0x000fe200078e0217 */
[----:B------:R-:W-:Y:S01]  /*8690*/  R2UR UR35, R15 ;  /* 0x000000000f2372ca */ /* 0x000fe200000e0000 */
[----:B------:R-:W-:Y:S01]  /*86a0*/  UIADD3 UR44, UP1, UR42, 0x1f0, URZ ;  /* 0x000001f02a2c7890 */ /* 0x000fe2000ff3e03f */
[----:B------:R-:W-:Y:S01]  /*86b0*/  R2UR UR8, R14 ;  /* 0x000000000e0872ca */ /* 0x000fe200000e0000 */
[----:B------:R-:W-:Y:S01]  /*86c0*/  UIADD3.X UR5, URZ, UR43, URZ, UP0, !UPT ;  /* 0x0000002b3f057290 */ /* 0x000fe200087fe43f */
[----:B------:R-:W-:Y:S01]  /*86d0*/  R2UR UR24, R12 ;  /* 0x000000000c1872ca */ /* 0x000fe200000e0000 */
[----:B------:R-:W-:Y:S01]  /*86e0*/  UPRMT UR30, URZ, 0x5410, UR29 ;  /* 0x000054103f1e7896 */ /* 0x000fe2000800001d */
[----:B------:R-:W-:Y:S01]  /*86f0*/  R2UR UR19, R19 ;  /* 0x00000000131372ca */ /* 0x000fe200000e0000 */
[----:B------:R-:W-:Y:S01]  /*8700*/  UIADD3 UR26, UR34, 0x40, URZ ;  /* 0x00000040221a7890 */ /* 0x000fe2000fffe03f */
[----:B------:R-:W-:Y:S01]  /*8710*/  ISETP.GT.AND P1, PT, R4, 0x1, PT ;  /* 0x000000010400780c */ /* 0x000fe20003f24270 */
[----:B------:R-:W-:Y:S01]  /*8720*/  UIADD3.X UR45, URZ, UR43, URZ, UP1, !UPT ;  /* 0x0000002b3f2d7290 */ /* 0x000fe20008ffe43f */
[----:B------:R-:W-:Y:S01]  /*8730*/  VIADD R6, R6, 0x1 ;  /* 0x0000000106067836 */ /* 0x000fe20000000000 */
[----:B------:R-:W-:Y:S01]  /*8740*/  UPRMT UR37, URZ, 0x5410, UR23 ;  /* 0x000054103f257896 */ /* 0x000fe20008000017 */
[----:B------:R-:W-:Y:S01]  /*8750*/  VIADD R20, R20, 0x80 ;  /* 0x0000008014147836 */ /* 0x000fe20000000000 */
[----:B------:R-:W-:Y:S01]  /*8760*/  UMOV UR6, 0x0 ;  /* 0x0000000000067882 */ /* 0x000fe20000000000 */
[----:B------:R-:W-:Y:S01]  /*8770*/  UMOV UR7, 0x10000000 ;  /* 0x1000000000077882 */ /* 0x000fe20000000000 */
[----:B------:R-:W-:Y:S01]  /*8780*/  UIADD3 UR16, UR8, 0x50100, URZ ;  /* 0x0005010008107890 */ /* 0x000fe2000fffe03f */
[----:B------:R-:W-:Y:S01]  /*8790*/  ISETP.NE.AND P0, PT, R6, 0x5, PT ;  /* 0x000000050600780c */ /* 0x000fe20003f05270 */
[----:B------:R-:W-:-:S02]  /*87a0*/  UIADD3 UR32, UR24, 0x100, URZ ;  /* 0x0000010018207890 */ /* 0x000fc4000fffe03f */
[----:B------:R-:W-:Y:S01]  /*87b0*/  UIADD3 UR24, UR24, 0x8100, URZ ;  /* 0x0000810018187890 */ /* 0x000fe2000fffe03f */
[----:B------:R-:W-:Y:S01]  /*87c0*/  SEL R12, RZ, 0x1, P0 ;  /* 0x00000001ff0c7807 */ /* 0x000fe20000000000 */
[----:B------:R-:W-:Y:S01]  /*87d0*/  UIADD3 UR8, UR8, 0x52100, URZ ;  /* 0x0005210008087890 */ /* 0x000fe2000fffe03f */
[----:B------:R-:W-:Y:S01]  /*87e0*/  SEL R6, R6, RZ, P0 ;  /* 0x000000ff06067207 */ /* 0x000fe20000000000 */
[----:B------:R-:W-:Y:S01]  /*87f0*/  UMOV UR25, UR33 ;  /* 0x0000002100197c82 */ /* 0x000fe20008000000 */
[----:B------:R-:W-:Y:S01]  /*8800*/  UMOV UR28, UR36 ;  /* 0x00000024001c7c82 */ /* 0x000fe20008000000 */
[----:B------:R-:W-:Y:S01]  /*8810*/  UMOV UR27, UR35 ;  /* 0x00000023001b7c82 */ /* 0x000fe20008000000 */
[----:B------:R-:W-:Y:S01]  /*8820*/  UMOV UR17, UR33 ;  /* 0x0000002100117c82 */ /* 0x000fe20008000000 */
[----:B------:R-:W-:Y:S01]  /*8830*/  UMOV UR18, UR34 ;  /* 0x0000002200127c82 */ /* 0x000fe20008000000 */
[----:B------:R-:W-:Y:S01]  /*8840*/  UMOV UR20, UR36 ;  /* 0x0000002400147c82 */ /* 0x000fe20008000000 */
[----:B------:R0:W-:Y:S01]  /*8850*/  UTMALDG.3D.MULTICAST [UR32], [UR4], UR30, desc[UR6] ;  /* 0x00000620040073b4 */ /* 0x0001e2000801181e */
[----:B------:R-:W-:Y:S01]  /*8860*/  UMOV UR9, UR33 ;  /* 0x0000002100097c82 */ /* 0x000fe20008000000 */
[----:B------:R-:W-:Y:S01]  /*8870*/  UMOV UR11, UR19 ;  /* 0x00000013000b7c82 */ /* 0x000fe20008000000 */
[----:B------:R-:W-:Y:S01]  /*8880*/  UMOV UR12, UR36 ;  /* 0x00000024000c7c82 */ /* 0x000fe20008000000 */
[----:B------:R-:W-:Y:S01]  /*8890*/  UMOV UR10, UR26 ;  /* 0x0000001a000a7c82 */ /* 0x000fe20008000000 */
[----:B------:R-:W-:Y:S01]  /*88a0*/  LOP3.LUT R5, R5, R12, RZ, 0x3c, !PT ;  /* 0x0000000c05057212 */ /* 0x000fe200078e3cff */
[----:B------:R0:W-:Y:S01]  /*88b0*/  UTMALDG.3D.MULTICAST [UR24], [UR4], UR30, desc[UR6] ;  /* 0x00000618040073b4 */ /* 0x0001e2000801181e */
[----:B------:R0:W-:Y:S01]  /*88c0*/  UTMALDG.3D.MULTICAST [UR16], [UR44], UR37, desc[UR6] ;  /* 0x000006102c0073b4 */ /* 0x0001e20008011825 */
[----:B------:R0:W-:Y:S02]  /*88d0*/  UTMALDG.3D.MULTICAST [UR8], [UR44], UR37, desc[UR6] ;  /* 0x000006082c0073b4 */ /* 0x0001e40008011825 */
[----:B0-----:R-:W-:Y:S05]  /*88e0*/  @P1 BRA `(.L_x_170) ;  /* 0xfffffffc00081947 */ /* 0x001fea000383ffff */
.L_x_167:
[----:B------:R-:W-:Y:S05]  /*88f0*/  BSYNC B1 ;  /* 0x0000000000017941 */ /* 0x000fea0003800000 */
.L_x_166:
[----:B------:R-:W-:Y:S01]  /*8900*/  LOP3.LUT P1, RZ, R11, 0xff, RZ, 0xc0, !PT ;  /* 0x000000ff0bff7812 */ /* 0x000fe2000782c0ff */
[C---:B------:R-:W-:Y:S01]  /*8910*/  IMAD.IADD R13, R8.reuse, 0x1, R13 ;  /* 0x00000001080d7824 */ /* 0x040fe200078e020d */
[----:B------:R-:W-:Y:S01]  /*8920*/  ULDC.64 UR4, c[0x0][0x650] ;  /* 0x0001940000047ab9 */ /* 0x000fe20000000a00 */
[C---:B------:R-:W-:Y:S01]  /*8930*/  ISETP.GE.U32.AND P2, PT, R8.reuse, 0x5, PT ;  /* 0x000000050800780c */ /* 0x040fe20003f46070 */
[----:B------:R-:W-:Y:S01]  /*8940*/  BSSY B1, `(.L_x_171) ;  /* 0x000006b000017945 */ /* 0x000fe20003800000 */
[----:B------:R-:W-:Y:S01]  /*8950*/  IMAD.MOV.U32 R12, RZ, RZ, -0x1 ;  /* 0xffffffffff0c7424 */ /* 0x000fe200078e00ff */
[----:B------:R-:W-:Y:S01]  /*8960*/  ISETP.GT.U32.AND P0, PT, R13, 0x4, PT ;  /* 0x000000040d00780c */ /* 0x000fe20003f04070 */
[----:B------:R-:W-:Y:S01]  /*8970*/  IMAD.MOV.U32 R19, RZ, RZ, -0x1 ;  /* 0xffffffffff137424 */ /* 0x000fe200078e00ff */
[----:B------:R-:W-:Y:S01]  /*8980*/  PRMT R11, RZ, 0x7610, R11 ;  /* 0x00007610ff0b7816 */ /* 0x000fe2000000000b */
[----:B------:R-:W-:Y:S01]  /*8990*/  IMAD.MOV.U32 R7, RZ, RZ, -0x1 ;  /* 0xffffffffff077424 */ /* 0x000fe200078e00ff */
[----:B------:R-:W-:-:S03]  /*89a0*/  ISETP.LT.U32.AND P0, PT, R8, 0x5, P0 ;  /* 0x000000050800780c */ /* 0x000fc60000701070 */
[----:B------:R-:W0:Y:S01]  /*89b0*/  @P1 S2R R5, SR_CgaCtaId ;  /* 0x0000000000051919 */ /* 0x000e220000008800 */
[----:B------:R-:W-:-:S04]  /*89c0*/  @P1 MOV R4, 0x400 ;  /* 0x0000040000041802 */ /* 0x000fc80000000f00 */
[----:B0-----:R-:W-:Y:S01]  /*89d0*/  @P1 LEA R6, R5, R4, 0x18 ;  /* 0x0000000405061211 */ /* 0x001fe200078ec0ff */
[----:B------:R-:W-:Y:S01]  /*89e0*/  IMAD.WIDE.U32 R4, R13, -0x33333333, RZ ;  /* 0xcccccccd0d047825 */ /* 0x000fe200078e00ff */
[----:B------:R-:W-:Y:S02]  /*89f0*/  SEL R4, RZ, 0x1, !P0 ;  /* 0x00000001ff047807 */ /* 0x000fe40004000000 */
[----:B------:R0:W-:Y:S01]  /*8a00*/  @P1 SYNCS.ARRIVE.TRANS64.A1T0 RZ, [R6+URZ+0x68], RZ ;  /* 0x000068ff06ff19a7 */ /* 0x0001e2000810003f */
[----:B------:R-:W-:Y:S02]  /*8a10*/  IADD3 R16, P1, R16, UR38, RZ ;  /* 0x0000002610107c10 */ /* 0x000fe4000ff3e0ff */
[----:B------:R-:W-:Y:S02]  /*8a20*/  LOP3.LUT R3, R3, R4, RZ, 0x3c, !PT ;  /* 0x0000000403037212 */ /* 0x000fe400078e3cff */
[----:B------:R-:W-:Y:S02]  /*8a30*/  IADD3.X R17, R17, UR41, RZ, P1, !PT ;  /* 0x0000002911117c10 */ /* 0x000fe40008ffe4ff */
[----:B------:R-:W-:-:S02]  /*8a40*/  ISETP.GE.U32.AND P0, PT, R16, UR4, PT ;  /* 0x0000000410007c0c */ /* 0x000fc4000bf06070 */
[----:B0-----:R-:W-:Y:S02]  /*8a50*/  SHF.R.U32.HI R6, RZ, 0x2, R5 ;  /* 0x00000002ff067819 */ /* 0x001fe40000011605 */
[----:B------:R-:W-:Y:S02]  /*8a60*/  ISETP.GE.U32.AND.EX P0, PT, R17, UR5, PT, P0 ;  /* 0x0000000511007c0c */ /* 0x000fe4000bf06100 */
[----:B------:R-:W-:Y:S01]  /*8a70*/  @P2 LOP3.LUT R3, R3, 0x1, R6, 0x78, !PT ;  /* 0x0000000103032812 */ /* 0x000fe200078e7806 */
[----:B------:R-:W-:Y:S01]  /*8a80*/  IMAD R13, R6, -0x5, R13 ;  /* 0xfffffffb060d7824 */ /* 0x000fe200078e020d */
[----:B------:R-:W-:-:S09]  /*8a90*/  PRMT R4, RZ, 0x7610, R4 ;  /* 0x00007610ff047816 */ /* 0x000fd20000000004 */
[----:B------:R-:W-:Y:S05]  /*8aa0*/  @P0 BRA `(.L_x_172) ;  /* 0x0000000400500947 */ /* 0x000fea0003800000 */
[----:B------:R-:W0:Y:S01]  /*8ab0*/  S2R R15, SR_CTAID.X ;  /* 0x00000000000f7919 */ /* 0x000e220000002500 */
[----:B------:R-:W-:Y:S01]  /*8ac0*/  ULDC.64 UR4, c[0x0][0x628] ;  /* 0x00018a0000047ab9 */ /* 0x000fe20000000a00 */
[----:B------:R-:W1:Y:S01]  /*8ad0*/  LDC R20, c[0x0][0x144] ;  /* 0x00005100ff147b82 */ /* 0x000e620000000800 */
[----:B------:R-:W-:Y:S01]  /*8ae0*/  ISETP.NE.U32.AND P0, PT, RZ, UR4, PT ;  /* 0x00000004ff007c0c */ /* 0x000fe2000bf05070 */
[----:B------:R-:W2:Y:S01]  /*8af0*/  S2R R12, SR_CTAID.Y ;  /* 0x00000000000c7919 */ /* 0x000ea20000002600 */
[----:B------:R-:W-:Y:S01]  /*8b00*/  ULDC UR6, c[0x0][0x150] ;  /* 0x0000540000067ab9 */ /* 0x000fe20000000800 */
[----:B------:R-:W-:Y:S01]  /*8b10*/  ULDC UR7, c[0x0][0x630] ;  /* 0x00018c0000077ab9 */ /* 0x000fe20000000800 */
[----:B------:R-:W-:Y:S01]  /*8b20*/  ISETP.NE.AND.EX P0, PT, RZ, UR5, PT, P0 ;  /* 0x00000005ff007c0c */ /* 0x000fe2000bf05300 */
[----:B------:R-:W-:Y:S01]  /*8b30*/  IMAD.MOV.U32 R4, RZ, RZ, R16 ;  /* 0x000000ffff047224 */ /* 0x000fe200078e0010 */
[----:B0-----:R-:W-:-:S05]  /*8b40*/  I2FP.F32.U32 R5, R15 ;  /* 0x0000000f00057245 */ /* 0x001fca0000201000 */
[----:B------:R-:W-:Y:S01]  /*8b50*/  FMUL R21, R5, UR6 ;  /* 0x0000000605157c20 */ /* 0x000fe20008400000 */
[----:B------:R-:W-:-:S05]  /*8b60*/  IMAD.MOV.U32 R5, RZ, RZ, R17 ;  /* 0x000000ffff057224 */ /* 0x000fca00078e0011 */
[----:B--2---:R-:W-:Y:S05]  /*8b70*/  @!P0 BRA `(.L_x_173) ;  /* 0x0000000000288947 */ /* 0x004fea0003800000 */
[----:B------:R-:W-:Y:S02]  /*8b80*/  ULDC UR6, c[0x0][0x634] ;  /* 0x00018d0000067ab9 */ /* 0x000fe40000000800 */
[----:B------:R-:W-:-:S05]  /*8b90*/  IADD3 R5, P0, R16, UR6, RZ ;  /* 0x0000000610057c10 */ /* 0x000fca000ff1e0ff */
[----:B------:R-:W-:-:S04]  /*8ba0*/  IMAD.X R19, RZ, RZ, R17, P0 ;  /* 0x000000ffff137224 */ /* 0x000fc800000e0611 */
[----:B------:R-:W-:-:S04]  /*8bb0*/  IMAD.WIDE.U32 R6, R19, UR4, RZ ;  /* 0x0000000413067c25 */ /* 0x000fc8000f8e00ff */
[----:B------:R-:W-:-:S04]  /*8bc0*/  IMAD.WIDE.U32 R6, P0, R5, UR5, R6 ;  /* 0x0000000505067c25 */ /* 0x000fc8000f800006 */
[----:B------:R-:W-:-:S04]  /*8bd0*/  IMAD.WIDE.U32 R4, R5, UR4, RZ ;  /* 0x0000000405047c25 */ /* 0x000fc8000f8e00ff */
[----:B------:R-:W-:Y:S01]  /*8be0*/  IMAD.MOV.U32 R4, RZ, RZ, R7 ;  /* 0x000000ffff047224 */ /* 0x000fe200078e0007 */
[----:B------:R-:W-:Y:S01]  /*8bf0*/  IADD3 RZ, P1, R5, R6, RZ ;  /* 0x0000000605ff7210 */ /* 0x000fe20007f3e0ff */
[----:B------:R-:W-:-:S04]  /*8c00*/  IMAD.X R5, RZ, RZ, RZ, P0 ;  /* 0x000000ffff057224 */ /* 0x000fc800000e06ff */
[----:B------:R-:W-:-:S08]  /*8c10*/  IMAD.WIDE.U32.X R4, R19, UR5, R4, P1 ;  /* 0x0000000513047c25 */ /* 0x000fd000088e0404 */
.L_x_173:
[--C-:B------:R-:W-:Y:S01]  /*8c20*/  SHF.R.U64 R14, R4, UR7, R5.reuse ;  /* 0x00000007040e7c19 */ /* 0x100fe20008001205 */
[----:B------:R-:W0:Y:S01]  /*8c30*/  F2I.U32.TRUNC.NTZ R21, R21 ;  /* 0x0000001500157305 */ /* 0x000e22000020f000 */
[----:B------:R-:W-:Y:S01]  /*8c40*/  SHF.R.U32.HI R4, RZ, UR7, R5 ;  /* 0x00000007ff047c19 */ /* 0x000fe20008011605 */
[----:B------:R-:W-:Y:S01]  /*8c50*/  ULDC.64 UR4, c[0x0][0x620] ;  /* 0x0001880000047ab9 */ /* 0x000fe20000000a00 */
[----:B------:R-:W-:Y:S01]  /*8c60*/  IADD3 R7, P0, RZ, -R14, RZ ;  /* 0x8000000eff077210 */ /* 0x000fe20007f1e0ff */
[----:B------:R-:W-:-:S04]  /*8c70*/  ULDC.64 UR6, c[0x0][0x640] ;  /* 0x0001900000067ab9 */ /* 0x000fc80000000a00 */
[----:B------:R-:W-:Y:S01]  /*8c80*/  IMAD.X R4, RZ, RZ, ~R4, P0 ;  /* 0x000000ffff047224 */ /* 0x000fe200000e0e04 */
[----:B------:R-:W-:-:S03]  /*8c90*/  ISETP.NE.U32.AND P0, PT, RZ, UR6, PT ;  /* 0x00000006ff007c0c */ /* 0x000fc6000bf05070 */
[----:B------:R-:W-:Y:S01]  /*8ca0*/  IMAD R6, R4, UR4, RZ ;  /* 0x0000000404067c24 */ /* 0x000fe2000f8e02ff */
[----:B------:R-:W-:Y:S01]  /*8cb0*/  ISETP.NE.AND.EX P0, PT, RZ, UR7, PT, P0 ;  /* 0x00000007ff007c0c */ /* 0x000fe2000bf05300 */
[----:B------:R-:W-:Y:S01]  /*8cc0*/  IMAD.WIDE.U32 R4, R7, UR4, R16 ;  /* 0x0000000407047c25 */ /* 0x000fe2000f8e0010 */
[----:B------:R-:W-:-:S03]  /*8cd0*/  ULDC UR4, c[0x0][0x618] ;  /* 0x0001860000047ab9 */ /* 0x000fc60000000800 */
[----:B------:R-:W-:Y:S01]  /*8ce0*/  IMAD R7, R7, UR5, R6 ;  /* 0x0000000507077c24 */ /* 0x000fe2000f8e0206 */
[----:B------:R-:W-:Y:S01]  /*8cf0*/  ULDC UR5, c[0x0][0x154] ;  /* 0x0000550000057ab9 */ /* 0x000fe20000000800 */
[----:B0-----:R-:W-:Y:S02]  /*8d00*/  IMAD.MOV R6, RZ, RZ, -R21 ;  /* 0x000000ffff067224 */ /* 0x001fe400078e0a15 */
[----:B------:R-:W0:Y:S01]  /*8d10*/  LDC R21, c[0x0][0x148] ;  /* 0x00005200ff157b82 */ /* 0x000e220000000800 */
[----:B------:R-:W-:Y:S02]  /*8d20*/  IMAD.IADD R5, R5, 0x1, R7 ;  /* 0x0000000105057824 */ /* 0x000fe400078e0207 */
[----:B-1----:R-:W-:Y:S01]  /*8d30*/  IMAD R15, R20, R6, R15 ;  /* 0x00000006140f7224 */ /* 0x002fe200078e020f */
[----:B------:R-:W-:Y:S02]  /*8d40*/  I2FP.F32.U32 R6, R12 ;  /* 0x0000000c00067245 */ /* 0x000fe40000201000 */
[----:B------:R-:W-:-:S02]  /*8d50*/  SHF.R.U64 R19, R4, UR4, R5 ;  /* 0x0000000404137c19 */ /* 0x000fc40008001205 */
[----:B------:R-:W-:Y:S01]  /*8d60*/  SHF.R.U32.HI R4, RZ, UR4, R5 ;  /* 0x00000004ff047c19 */ /* 0x000fe20008011605 */
[----:B------:R-:W-:Y:S01]  /*8d70*/  FMUL R6, R6, UR5 ;  /* 0x0000000506067c20 */ /* 0x000fe20008400000 */
[----:B------:R-:W-:Y:S02]  /*8d80*/  ULDC UR4, c[0x0][0x608] ;  /* 0x0001820000047ab9 */ /* 0x000fe40000000800 */
[--C-:B------:R-:W-:Y:S01]  /*8d90*/  SHF.R.U64 R22, R19, UR4, R4.reuse ;  /* 0x0000000413167c19 */ /* 0x100fe20008001204 */
[----:B------:R1:W2:Y:S01]  /*8da0*/  F2I.U32.TRUNC.NTZ R24, R6 ;  /* 0x0000000600187305 */ /* 0x0002a2000020f000 */
[----:B------:R-:W-:Y:S01]  /*8db0*/  SHF.R.U32.HI R5, RZ, UR4, R4 ;  /* 0x00000004ff057c19 */ /* 0x000fe20008011604 */
[----:B------:R-:W-:-:S03]  /*8dc0*/  ULDC UR4, c[0x0][0x658] ;  /* 0x0001960000047ab9 */ /* 0x000fc60000000800 */
[--C-:B------:R-:W-:Y:S02]  /*8dd0*/  SHF.R.U64 R20, R22, UR4, R5.reuse ;  /* 0x0000000416147c19 */ /* 0x100fe40008001205 */
[----:B------:R-:W-:-:S03]  /*8de0*/  SHF.R.U32.HI R23, RZ, UR4, R5 ;  /* 0x00000004ff177c19 */ /* 0x000fc60008011605 */
[----:B------:R-:W-:Y:S02]  /*8df0*/  IMAD.MOV.U32 R4, RZ, RZ, R20 ;  /* 0x000000ffff047224 */ /* 0x000fe400078e0014 */
[----:B------:R-:W-:Y:S01]  /*8e00*/  IMAD.MOV.U32 R5, RZ, RZ, R23 ;  /* 0x000000ffff057224 */ /* 0x000fe200078e0017 */
[----:B-1----:R-:W-:Y:S06]  /*8e10*/  @!P0 BRA `(.L_x_174) ;  /* 0x0000000000288947 */ /* 0x002fec0003800000 */
        /* <DEDUP_REMOVED lines=10> */
.L_x_174:
[----:B------:R-:W-:Y:S01]  /*8ec0*/  ISETP.NE.AND P0, PT, R2, 0x1, PT ;  /* 0x000000010200780c */ /* 0x000fe20003f05270 */
[----:B------:R-:W-:Y:S01]  /*8ed0*/  ULDC UR4, c[0x0][0x648] ;  /* 0x0001920000047ab9 */ /* 0x000fe20000000800 */
[----:B------:R-:W-:Y:S01]  /*8ee0*/  LOP3.LUT R22, R22, UR22, RZ, 0xc0, !PT ;  /* 0x0000001616167c12 */ /* 0x000fe2000f8ec0ff */
[----:B--2---:R-:W-:Y:S01]  /*8ef0*/  IMAD.MOV R24, RZ, RZ, -R24 ;  /* 0x000000ffff187224 */ /* 0x004fe200078e0a18 */
[----:B------:R-:W-:Y:S01]  /*8f00*/  SHF.R.U64 R5, R4, UR4, R5 ;  /* 0x0000000404057c19 */ /* 0x000fe20008001205 */
[----:B------:R-:W-:Y:S01]  /*8f10*/  ULDC UR4, c[0x0][0x638] ;  /* 0x00018e0000047ab9 */ /* 0x000fe20000000800 */
[----:B------:R-:W-:Y:S01]  /*8f20*/  LOP3.LUT R19, R19, UR13, RZ, 0xc0, !PT ;  /* 0x0000000d13137c12 */ /* 0x000fe2000f8ec0ff */
[----:B------:R-:W-:Y:S01]  /*8f30*/  ULDC UR5, c[0x0][0x610] ;  /* 0x0001840000057ab9 */ /* 0x000fe20000000800 */
[----:B------:R-:W-:Y:S02]  /*8f40*/  IMAD.MOV.U32 R4, RZ, RZ, 0x1 ;  /* 0x00000001ff047424 */ /* 0x000fe400078e00ff */
[----:B------:R-:W-:-:S02]  /*8f50*/  IMAD.MOV R7, RZ, RZ, -R5 ;  /* 0x000000ffff077224 */ /* 0x000fc400078e0a05 */
[----:B------:R-:W-:Y:S02]  /*8f60*/  IMAD R22, R5, UR14, R22 ;  /* 0x0000000e05167c24 */ /* 0x000fe4000f8e0216 */
[----:B0-----:R-:W-:Y:S02]  /*8f70*/  @P0 IMAD R15, R21, R24, R12 ;  /* 0x00000018150f0224 */ /* 0x001fe400078e020c */
[----:B------:R-:W-:Y:S01]  /*8f80*/  IMAD R20, R7, UR4, R20 ;  /* 0x0000000407147c24 */ /* 0x000fe2000f8e0214 */
[----:B------:R-:W-:Y:S01]  /*8f90*/  ULDC UR4, c[0x0][0x600] ;  /* 0x0001800000047ab9 */ /* 0x000fe20000000800 */
[----:B------:R-:W-:Y:S02]  /*8fa0*/  IMAD R15, R22, UR5, R15 ;  /* 0x00000005160f7c24 */ /* 0x000fe4000f8e020f */
[----:B------:R-:W-:Y:S02]  /*8fb0*/  IMAD R20, R20, UR4, R19 ;  /* 0x0000000414147c24 */ /* 0x000fe4000f8e0213 */
[----:B------:R-:W-:-:S03]  /*8fc0*/  IMAD.MOV.U32 R7, RZ, RZ, R14 ;  /* 0x000000ffff077224 */ /* 0x000fc600078e000e */
[----:B------:R-:W-:Y:S02]  /*8fd0*/  SEL R19, R20, R15, !P0 ;  /* 0x0000000f14137207 */ /* 0x000fe40004000000 */
[----:B------:R-:W-:-:S07]  /*8fe0*/  SEL R12, R15, R20, !P0 ;  /* 0x000000140f0c7207 */ /* 0x000fce0004000000 */
.L_x_172:
[----:B------:R-:W-:Y:S05]  /*8ff0*/  BSYNC B1 ;  /* 0x0000000000017941 */ /* 0x000fea0003800000 */
.L_x_171:
[----:B------:R-:W-:-:S13]  /*9000*/  LOP3.LUT P0, RZ, R4, 0xff, RZ, 0xc0, !PT ;  /* 0x000000ff04ff7812 */ /* 0x000fda000780c0ff */
[----:B------:R-:W-:Y:S05]  /*9010*/  @P0 BRA `(.L_x_175) ;  /* 0xfffffff400040947 */ /* 0x000fea000383ffff */
[----:B------:R-:W-:Y:S05]  /*9020*/  BSYNC B0 ;  /* 0x0000000000007941 */ /* 0x000fea0003800000 */
.L_x_164:
[----:B------:R-:W-:-:S03]  /*9030*/  UMOV UR4, 0xffffffff ;  /* 0xffffffff00047882 */ /* 0x000fc60000000000 */
[----:B------:R-:W-:Y:S05]  /*9040*/  BRA.DIV UR4, `(.L_x_176) ;  /* 0x0000000604387947 */ /* 0x000fea000b800000 */
[----:B------:R-:W-:-:S13]  /*9050*/  ELECT P6, URZ, PT ;  /* 0x00000000003f782f */ /* 0x000fda00038c0000 */
.L_x_191:
[----:B------:R-:W-:Y:S04]  /*9060*/  BSSY B0, `(.L_x_177) ;  /* 0x0000034000007945 */ /* 0x000fe80003800000 */
[----:B------:R-:W-:Y:S05]  /*9070*/  @!P6 BRA `(.L_x_178) ;  /* 0x0000000000c8e947 */ /* 0x000fea0003800000 */
[----:B------:R-:W-:-:S04]  /*9080*/  LOP3.LUT R18, R18, 0x2, RZ, 0xfc, !PT ;  /* 0x0000000212127812 */ /* 0x000fc800078efcff */
[----:B------:R-:W-:-:S13]  /*9090*/  ISETP.NE.AND P0, PT, R18, 0x3, PT ;  /* 0x000000031200780c */ /* 0x000fda0003f05270 */
[----:B------:R-:W-:Y:S05]  /*90a0*/  @!P0 BRA `(.L_x_179) ;  /* 0x0000000000048947 */ /* 0x000fea0003800000 */
[----:B------:R-:W-:Y:S01]  /*90b0*/  BPT.TRAP 0x1 ;  /* 0x000000040000795c */ /* 0x000fe20000300000 */
.L_x_179:
[----:B------:R-:W0:Y:S01]  /*90c0*/  S2R R5, SR_CgaCtaId ;  /* 0x0000000000057919 */ /* 0x000e220000008800 */
[----:B------:R-:W-:Y:S02]  /*90d0*/  MOV R0, 0x400 ;  /* 0x0000040000007802 */ /* 0x000fe40000000f00 */
[----:B------:R-:W-:Y:S02]  /*90e0*/  SHF.L.U32 R4, R3, 0x1f, RZ ;  /* 0x0000001f03047819 */ /* 0x000fe400000006ff */
[----:B0-----:R-:W-:-:S05]  /*90f0*/  LEA R0, R5, R0, 0x18 ;  /* 0x0000000005007211 */ /* 0x001fca00078ec0ff */
[----:B------:R-:W-:-:S04]  /*9100*/  VIADD R0, R0, 0x28 ;  /* 0x0000002800007836 */ /* 0x000fc80000000000 */
[C---:B------:R-:W-:Y:S02]  /*9110*/  IMAD R7, R13.reuse, 0x8, R0 ;  /* 0x000000080d077824 */ /* 0x040fe400078e0200 */
[----:B------:R-:W-:Y:S02]  /*9120*/  VIADD R13, R13, 0x1 ;  /* 0x000000010d0d7836 */ /* 0x000fe40000000000 */
[----:B------:R-:W0:Y:S03]  /*9130*/  SYNCS.PHASECHK.TRANS64.TRYWAIT P0, [R7+URZ], R4 ;  /* 0x00000004070075a7 */ /* 0x000e26000800017f */
[----:B------:R-:W-:-:S04]  /*9140*/  ISETP.NE.AND P1, PT, R13, 0x5, PT ;  /* 0x000000050d00780c */ /* 0x000fc80003f25270 */
[----:B------:R-:W-:Y:S02]  /*9150*/  SEL R2, RZ, 0x1, P1 ;  /* 0x00000001ff027807 */ /* 0x000fe40000800000 */
[----:B------:R-:W-:Y:S02]  /*9160*/  SEL R13, R13, RZ, P1 ;  /* 0x000000ff0d0d7207 */ /* 0x000fe40000800000 */
[----:B------:R-:W-:-:S03]  /*9170*/  LOP3.LUT R6, R3, R2, RZ, 0x3c, !PT ;  /* 0x0000000203067212 */ /* 0x000fc600078e3cff */
[----:B------:R-:W-:Y:S01]  /*9180*/  IMAD R8, R13, 0x8, R0 ;  /* 0x000000080d087824 */ /* 0x000fe200078e0200 */
[----:B------:R-:W-:Y:S01]  /*9190*/  SHF.L.U32 R5, R6, 0x1f, RZ ;  /* 0x0000001f06057819 */ /* 0x000fe200000006ff */
[----:B0-----:R-:W-:Y:S06]  /*91a0*/  @!P0 BRA `(.L_x_180) ;  /* 0x0000000400008947 */ /* 0x001fec0003800000 */
.L_x_192:
[----:B------:R-:W1:Y:S01]  /*91b0*/  SYNCS.PHASECHK.TRANS64.TRYWAIT P0, [R8+URZ], R5 ;  /* 0x00000005080075a7 */ /* 0x000e62000800017f */
[----:B------:R-:W-:-:S05]  /*91c0*/  VIADD R2, R13, 0x1 ;  /* 0x000000010d027836 */ /* 0x000fca0000000000 */
[----:B------:R-:W-:-:S04]  /*91d0*/  ISETP.NE.AND P1, PT, R2, 0x5, PT ;  /* 0x000000050200780c */ /* 0x000fc80003f25270 */
[----:B------:R-:W-:Y:S02]  /*91e0*/  SEL R3, RZ, 0x1, P1 ;  /* 0x00000001ff037807 */ /* 0x000fe40000800000 */
[----:B0-----:R-:W-:Y:S02]  /*91f0*/  SEL R7, R2, RZ, P1 ;  /* 0x000000ff02077207 */ /* 0x001fe40000800000 */
[----:B------:R-:W-:-:S03]  /*9200*/  LOP3.LUT R6, R6, R3, RZ, 0x3c, !PT ;  /* 0x0000000306067212 */ /* 0x000fc600078e3cff */
[----:B------:R-:W-:Y:S01]  /*9210*/  IMAD R9, R7, 0x8, R0 ;  /* 0x0000000807097824 */ /* 0x000fe200078e0200 */
[----:B------:R-:W-:Y:S01]  /*9220*/  SHF.L.U32 R4, R6, 0x1f, RZ ;  /* 0x0000001f06047819 */ /* 0x000fe200000006ff */
[----:B-1----:R-:W-:Y:S06]  /*9230*/  @!P0 BRA `(.L_x_181) ;  /* 0x0000000000f08947 */ /* 0x002fec0003800000 */
.L_x_193:
[----:B------:R-:W1:Y:S01]  /*9240*/  SYNCS.PHASECHK.TRANS64.TRYWAIT P0, [R9+URZ], R4 ;  /* 0x00000004090075a7 */ /* 0x000e62000800017f */
[----:B------:R-:W-:-:S05]  /*9250*/  VIADD R2, R7, 0x1 ;  /* 0x0000000107027836 */ /* 0x000fca0000000000 */
[----:B------:R-:W-:-:S04]  /*9260*/  ISETP.NE.AND P1, PT, R2, 0x5, PT ;  /* 0x000000050200780c */ /* 0x000fc80003f25270 */
[----:B------:R-:W-:Y:S02]  /*9270*/  SEL R3, RZ, 0x1, P1 ;  /* 0x00000001ff037807 */ /* 0x000fe40000800000 */
[----:B------:R-:W-:Y:S02]  /*9280*/  SEL R7, R2, RZ, P1 ;  /* 0x000000ff02077207 */ /* 0x000fe40000800000 */
[----:B------:R-:W-:-:S03]  /*9290*/  LOP3.LUT R11, R6, R3, RZ, 0x3c, !PT ;  /* 0x00000003060b7212 */ /* 0x000fc600078e3cff */
[----:B------:R-:W-:Y:S01]  /*92a0*/  IMAD R6, R7, 0x8, R0 ;  /* 0x0000000807067824 */ /* 0x000fe200078e0200 */
[----:B0-----:R-:W-:Y:S01]  /*92b0*/  SHF.L.U32 R5, R11, 0x1f, RZ ;  /* 0x0000001f0b057819 */ /* 0x001fe200000006ff */
[----:B-1----:R-:W-:Y:S06]  /*92c0*/  @!P0 BRA `(.L_x_182) ;  /* 0x0000000000e08947 */ /* 0x002fec0003800000 */
.L_x_194:
[----:B------:R-:W1:Y:S01]  /*92d0*/  SYNCS.PHASECHK.TRANS64.TRYWAIT P0, [R6+URZ], R5 ;  /* 0x00000005060075a7 */ /* 0x000e62000800017f */
[----:B------:R-:W-:-:S05]  /*92e0*/  VIADD R2, R7, 0x1 ;  /* 0x0000000107027836 */ /* 0x000fca0000000000 */
[----:B------:R-:W-:-:S04]  /*92f0*/  ISETP.NE.AND P1, PT, R2, 0x5, PT ;  /* 0x000000050200780c */ /* 0x000fc80003f25270 */
[----:B0-----:R-:W-:Y:S02]  /*9300*/  SEL R4, RZ, 0x1, P1 ;  /* 0x00000001ff047807 */ /* 0x001fe40000800000 */
[----:B------:R-:W-:Y:S02]  /*9310*/  SEL R3, R2, RZ, P1 ;  /* 0x000000ff02037207 */ /* 0x000fe40000800000 */
[----:B------:R-:W-:Y:S01]  /*9320*/  LOP3.LUT R4, R11, R4, RZ, 0x3c, !PT ;  /* 0x000000040b047212 */ /* 0x000fe200078e3cff */
[----:B-1----:R-:W-:Y:S06]  /*9330*/  @!P0 BRA `(.L_x_183) ;  /* 0x0000000000d88947 */ /* 0x002fec0003800000 */
.L_x_195:
[----:B------:R-:W-:Y:S01]  /*9340*/  IMAD R3, R3, 0x8, R0 ;  /* 0x0000000803037824 */ /* 0x000fe200078e0200 */
[----:B------:R-:W-:-:S07]  /*9350*/  SHF.L.U32 R0, R4, 0x1f, RZ ;  /* 0x0000001f04007819 */ /* 0x000fce00000006ff */
.L_x_184:
[----:B-1----:R1:W2:Y:S02]  /*9360*/  SYNCS.PHASECHK.TRANS64.TRYWAIT P0, [R3+URZ], R0 ;  /* 0x00000000030075a7 */ /* 0x0022a4000800017f */
[----:B--2---:R-:W-:Y:S05]  /*9370*/  @!P0 NANOSLEEP.SYNCS 0x989680 ;  /* 0x009896800000895d */ /* 0x004fea0003900000 */
[----:B------:R-:W2:Y:S02]  /*9380*/  @!P0 SYNCS.PHASECHK.TRANS64 P0, [R3+URZ], R0 ;  /* 0x00000000030085a7 */ /* 0x000ea4000800007f */
[----:B--2---:R-:W-:Y:S05]  /*9390*/  @!P0 BRA `(.L_x_184) ;  /* 0xfffffffc00f08947 */ /* 0x004fea000383ffff */
.L_x_178:
[----:B------:R-:W-:Y:S05]  /*93a0*/  BSYNC B0 ;  /* 0x0000000000007941 */ /* 0x000fea0003800000 */
.L_x_177:
[----:B------:R-:W-:Y:S05]  /*93b0*/  EXIT ;  /* 0x000000000000794d */ /* 0x000fea0003800000 */
.L_x_21:
[----:B-1----:R1:W2:Y:S02]  /*93c0*/  SYNCS.PHASECHK.TRANS64.TRYWAIT P1, [R3+URZ], R0 ;  /* 0x00000000030075a7 */ /* 0x0022a4000802017f */
[----:B--2---:R-:W-:Y:S05]  /*93d0*/  @!P1 NANOSLEEP.SYNCS 0x989680 ;  /* 0x009896800000995d */ /* 0x004fea0003900000 */
[----:B------:R-:W2:Y:S02]  /*93e0*/  @!P1 SYNCS.PHASECHK.TRANS64 P1, [R3+URZ], R0 ;  /* 0x00000000030095a7 */ /* 0x000ea4000802007f */
[----:B--2---:R-:W-:Y:S05]  /*93f0*/  @!P1 BRA `(.L_x_21) ;  /* 0xfffffffc00f09947 */ /* 0x004fea000383ffff */
[----:B------:R-:W-:Y:S05]  /*9400*/  BRA `(.L_x_20) ;  /* 0xffffff8400007947 */ /* 0x000fea000383ffff */
.L_x_26:
[----:B-1----:R1:W2:Y:S02]  /*9410*/  SYNCS.PHASECHK.TRANS64.TRYWAIT P1, [R5+URZ], R4 ;  /* 0x00000004050075a7 */ /* 0x0022a4000802017f */
[----:B--2---:R-:W-:Y:S05]  /*9420*/  @!P1 NANOSLEEP.SYNCS 0x989680 ;  /* 0x009896800000995d */ /* 0x004fea0003900000 */
[----:B------:R-:W2:Y:S02]  /*9430*/  @!P1 SYNCS.PHASECHK.TRANS64 P1, [R5+URZ], R4 ;  /* 0x00000004050095a7 */ /* 0x000ea4000802007f */
[----:B--2---:R-:W-:Y:S05]  /*9440*/  @!P1 BRA `(.L_x_26) ;  /* 0xfffffffc00f09947 */ /* 0x004fea000383ffff */
[----:B------:R-:W-:Y:S05]  /*9450*/  BRA `(.L_x_25) ;  /* 0xffffff8c00107947 */ /* 0x000fea000383ffff */
.L_x_165:
[----:B------:R-:W-:Y:S01]  /*9460*/  BSSY B1, `(.L_x_185) ;  /* 0x0000006000017945 */ /* 0x000fe20003800000 */
[----:B------:R-:W-:-:S07]  /*9470*/  IMAD.MOV.U32 R15, RZ, RZ, -0x1 ;  /* 0xffffffffff0f7424 */ /* 0x000fce00078e00ff */
[----:B------:R-:W-:Y:S05]  /*9480*/  WARPSYNC.COLLECTIVE R15, `(.L_x_186) ;  /* 0x000000000f0c7348 */ /* 0x000fea0003c00000 */
[----:B------:R-:W-:Y:S02]  /*9490*/  ELECT P6, UR62, PT ;  /* 0x00000000003e782f */ /* 0x000fe400038c0000 */
[----:B------:R-:W-:Y:S01]  /*94a0*/  MOV R14, UR62 ;  /* 0x0000003e000e7c02 */ /* 0x000fe20008000f00 */
[----:B------:R-:W-:Y:S10]  /*94b0*/  ENDCOLLECTIVE ;  /* 0x000000000000791b */ /* 0x000ff40003800000 */
.L_x_186:
[----:B------:R-:W-:Y:S05]  /*94c0*/  BSYNC B1 ;  /* 0x0000000000017941 */ /* 0x000fea0003800000 */
.L_x_185:
[----:B------:R-:W-:Y:S05]  /*94d0*/  BRA `(.L_x_187) ;  /* 0xffffffec00e07947 */ /* 0x000fea000383ffff */
.L_x_168:
[----:B0-----:R0:W1:Y:S02]  /*94e0*/  SYNCS.PHASECHK.TRANS64.TRYWAIT P0, [R21+URZ+0x28], R12 ;  /* 0x0000280c150075a7 */ /* 0x001064000800017f */
[----:B-1----:R-:W-:Y:S05]  /*94f0*/  @!P0 NANOSLEEP.SYNCS 0x989680 ;  /* 0x009896800000895d */ /* 0x002fea0003900000 */
[----:B------:R-:W1:Y:S02]  /*9500*/  @!P0 SYNCS.PHASECHK.TRANS64 P0, [R21+URZ+0x28], R12 ;  /* 0x0000280c150085a7 */ /* 0x000e64000800007f */
[----:B-1----:R-:W-:Y:S05]  /*9510*/  @!P0 BRA `(.L_x_168) ;  /* 0xfffffffc00f08947 */ /* 0x002fea000383ffff */
[----:B------:R-:W-:Y:S05]  /*9520*/  BRA `(.L_x_188) ;  /* 0xfffffff0001c7947 */ /* 0x000fea000383ffff */
.L_x_176:
[----:B------:R-:W-:Y:S01]  /*9530*/  BSSY B0, `(.L_x_189) ;  /* 0x0000006000007945 */ /* 0x000fe20003800000 */
[----:B------:R-:W-:-:S07]  /*9540*/  IMAD.MOV.U32 R15, RZ, RZ, -0x1 ;  /* 0xffffffffff0f7424 */ /* 0x000fce00078e00ff */
[----:B------:R-:W-:Y:S05]  /*9550*/  WARPSYNC.COLLECTIVE R15, `(.L_x_190) ;  /* 0x000000000f0c7348 */ /* 0x000fea0003c00000 */
[----:B------:R-:W-:Y:S02]  /*9560*/  ELECT P6, UR62, PT ;  /* 0x00000000003e782f */ /* 0x000fe400038c0000 */
[----:B------:R-:W-:Y:S01]  /*9570*/  MOV R14, UR62 ;  /* 0x0000003e000e7c02 */ /* 0x000fe20008000f00 */
[----:B------:R-:W-:Y:S10]  /*9580*/  ENDCOLLECTIVE ;  /* 0x000000000000791b */ /* 0x000ff40003800000 */
.L_x_190:
[----:B------:R-:W-:Y:S05]  /*9590*/  BSYNC B0 ;  /* 0x0000000000007941 */ /* 0x000fea0003800000 */
.L_x_189:
[----:B------:R-:W-:Y:S05]  /*95a0*/  BRA `(.L_x_191) ;  /* 0xfffffff800ac7947 */ /* 0x000fea000383ffff */
.L_x_180:
[----:B0-----:R0:W1:Y:S02]  /*95b0*/  SYNCS.PHASECHK.TRANS64.TRYWAIT P0, [R7+URZ], R4 ;  /* 0x00000004070075a7 */ /* 0x001064000800017f */
[----:B-1----:R-:W-:Y:S05]  /*95c0*/  @!P0 NANOSLEEP.SYNCS 0x989680 ;  /* 0x009896800000895d */ /* 0x002fea0003900000 */
[----:B------:R-:W1:Y:S02]  /*95d0*/  @!P0 SYNCS.PHASECHK.TRANS64 P0, [R7+URZ], R4 ;  /* 0x00000004070085a7 */ /* 0x000e64000800007f */
[----:B-1----:R-:W-:Y:S05]  /*95e0*/  @!P0 BRA `(.L_x_180) ;  /* 0xfffffffc00f08947 */ /* 0x002fea000383ffff */
[----:B------:R-:W-:Y:S05]  /*95f0*/  BRA `(.L_x_192) ;  /* 0xfffffff800ec7947 */ /* 0x000fea000383ffff */
.L_x_181:
[----:B0-----:R0:W1:Y:S02]  /*9600*/  SYNCS.PHASECHK.TRANS64.TRYWAIT P0, [R8+URZ], R5 ;  /* 0x00000005080075a7 */ /* 0x001064000800017f */
[----:B-1----:R-:W-:Y:S05]  /*9610*/  @!P0 NANOSLEEP.SYNCS 0x989680 ;  /* 0x009896800000895d */ /* 0x002fea0003900000 */
[----:B------:R-:W1:Y:S02]  /*9620*/  @!P0 SYNCS.PHASECHK.TRANS64 P0, [R8+URZ], R5 ;  /* 0x00000005080085a7 */ /* 0x000e64000800007f */
[----:B-1----:R-:W-:Y:S05]  /*9630*/  @!P0 BRA `(.L_x_181) ;  /* 0xfffffffc00f08947 */ /* 0x002fea000383ffff */
[----:B------:R-:W-:Y:S05]  /*9640*/  BRA `(.L_x_193) ;  /* 0xfffffff800fc7947 */ /* 0x000fea000383ffff */
.L_x_182:
[----:B0-----:R0:W1:Y:S02]  /*9650*/  SYNCS.PHASECHK.TRANS64.TRYWAIT P0, [R9+URZ], R4 ;  /* 0x00000004090075a7 */ /* 0x001064000800017f */
[----:B-1----:R-:W-:Y:S05]  /*9660*/  @!P0 NANOSLEEP.SYNCS 0x989680 ;  /* 0x009896800000895d */ /* 0x002fea0003900000 */
[----:B------:R-:W1:Y:S02]  /*9670*/  @!P0 SYNCS.PHASECHK.TRANS64 P0, [R9+URZ], R4 ;  /* 0x00000004090085a7 */ /* 0x000e64000800007f */
[----:B-1----:R-:W-:Y:S05]  /*9680*/  @!P0 BRA `(.L_x_182) ;  /* 0xfffffffc00f08947 */ /* 0x002fea000383ffff */
[----:B------:R-:W-:Y:S05]  /*9690*/  BRA `(.L_x_194) ;  /* 0xfffffffc000c7947 */ /* 0x000fea000383ffff */
.L_x_183:
[----:B0-----:R0:W1:Y:S02]  /*96a0*/  SYNCS.PHASECHK.TRANS64.TRYWAIT P0, [R6+URZ], R5 ;  /* 0x00000005060075a7 */ /* 0x001064000800017f */
[----:B-1----:R-:W-:Y:S05]  /*96b0*/  @!P0 NANOSLEEP.SYNCS 0x989680 ;  /* 0x009896800000895d */ /* 0x002fea0003900000 */
[----:B------:R-:W1:Y:S02]  /*96c0*/  @!P0 SYNCS.PHASECHK.TRANS64 P0, [R6+URZ], R5 ;  /* 0x00000005060085a7 */ /* 0x000e64000800007f */
[----:B-1----:R-:W-:Y:S05]  /*96d0*/  @!P0 BRA `(.L_x_183) ;  /* 0xfffffffc00f08947 */ /* 0x002fea000383ffff */
[----:B------:R-:W-:Y:S05]  /*96e0*/  BRA `(.L_x_195) ;  /* 0xfffffffc00147947 */ /* 0x000fea000383ffff */
.L_x_196:
[----:B------:R-:W-:-:S00]  /*96f0*/  BRA `(.L_x_196) ;  /* 0xfffffffc00fc7947 */ /* 0x000fc0000383ffff */
[----:B------:R-:W-:-:S00]  /*9700*/  NOP ;  /* 0x0000000000007918 */ /* 0x000fc00000000000 */
[----:B------:R-:W-:-:S00]  /*9710*/  NOP ;  /* 0x0000000000007918 */ /* 0x000fc00000000000 */
[----:B------:R-:W-:-:S00]  /*9720*/  NOP ;  /* 0x0000000000007918 */ /* 0x000fc00000000000 */
[----:B------:R-:W-:-:S00]  /*9730*/  NOP ;  /* 0x0000000000007918 */ /* 0x000fc00000000000 */
[----:B------:R-:W-:-:S00]  /*9740*/  NOP ;  /* 0x0000000000007918 */ /* 0x000fc00000000000 */
[----:B------:R-:W-:-:S00]  /*9750*/  NOP ;  /* 0x0000000000007918 */ /* 0x000fc00000000000 */
[----:B------:R-:W-:-:S00]  /*9760*/  NOP ;  /* 0x0000000000007918 */ /* 0x000fc00000000000 */
[----:B------:R-:W-:-:S00]  /*9770*/  NOP ;  /* 0x0000000000007918 */ /* 0x000fc00000000000 */
.L_x_197:


//--------------------- .nv.global.init           --------------------------
	.section	.nv.global.init,"aw",@progbits
.nv.global.init:
	.type		$str$22,@object
	.size		$str$22,($str$23 - $str$22)
$str$22:
        /*0000*/ 	.byte	0x6b, 0x5f, 0x74, 0x69, 0x6c, 0x65, 0x5f, 0x63, 0x6f, 0x75, 0x6e, 0x74, 0x20, 0x3e, 0x3d, 0x20
        /*0010*/ 	.byte	0x31, 0x00
	.type		$str$23,@object
	.size		$str$23,(__unnamed_1 - $str$23)
$str$23:
        /*0012*/ 	.byte	0x2f, 0x74, 0x6d, 0x70, 0x2f, 0x63, 0x75, 0x74, 0x6c, 0x61, 0x73, 0x73, 0x5f, 0x73, 0x77, 0x65
        /*0022*/ 	.byte	0x65, 0x70, 0x5f, 0x73, 0x72, 0x63, 0x2f, 0x69, 0x6e, 0x63, 0x6c, 0x75, 0x64, 0x65, 0x2f, 0x63
        /*0032*/ 	.byte	0x75, 0x74, 0x6c, 0x61, 0x73, 0x73, 0x2f, 0x67, 0x65, 0x6d, 0x6d, 0x2f, 0x63, 0x6f, 0x6c, 0x6c
        /*0042*/ 	.byte	0x65, 0x63, 0x74, 0x69, 0x76, 0x65, 0x2f, 0x73, 0x6d, 0x39, 0x30, 0x5f, 0x6d, 0x6d, 0x61, 0x5f
        /*0052*/ 	.byte	0x74, 0x6d, 0x61, 0x5f, 0x67, 0x6d, 0x6d, 0x61, 0x5f, 0x73, 0x73, 0x5f, 0x77, 0x61, 0x72, 0x70
        /*0062*/ 	.byte	0x73, 0x70, 0x65, 0x63, 0x69, 0x61, 0x6c, 0x69, 0x7a, 0x65, 0x64, 0x2e, 0x68, 0x70, 0x70, 0x00
	.type		__unnamed_1,@object
	.size		__unnamed_1,(.L_0 - __unnamed_1)
__unnamed_1:
        /*0072*/ 	.byte	0x76, 0x6f, 0x69, 0x64, 0x20, 0x63, 0x75, 0x74, 0x6c, 0x61, 0x73, 0x73, 0x3a, 0x3a, 0x67, 0x65
        /* <DEDUP_REMOVED lines=180> */
        /*0bc2*/ 	.byte	0x74, 0x65, 0x3a, 0x3a, 0x69, 0x64, 0x65, 0x6e, 0x74, 0x69, 0x74, 0x79, 0x5d, 0x00
.L_0:


//--------------------- .nv.shared._ZN7cutlass13device_kernelINS_4gemm6kernel13GemmUniversalIN4cute5tupleIJiiiiEEENS1_10collective13CollectiveMmaINS1_34MainloopSm90TmaGmmaWarpSpecializedILi5ENS5_IJNS4_1CILi2EEESB_NSA_ILi1EEEEEENS1_35KernelTmaWarpSpecializedCooperativeEEENS5_IJNSA_ILi256EEENSA_ILi64EEENSA_ILi128EEEEEENS_6half_tENS5_IJlSC_lEEESK_SL_NS4_8TiledMMAINS4_8MMA_AtomIJNS4_4SM904GMMA25MMA_64x64x16_F32F16F16_SSILNSP_5MajorE0ELSR_0ELNSP_7ScaleInE1ELSS_1EEEEEENS4_6LayoutINS5_IJSB_SC_SC_EEENS5_IJSC_NSA_ILi0EEESX_EEEEENS5_IJNS4_10UnderscoreES10_S10_EEEEENS4_23SM90_TMA_LOAD_MULTICASTENS4_14ComposedLayoutINS4_7SwizzleILi3ELi4ELi3EEENS4_18smem_ptr_flag_bitsILi16EEENSV_INS5_IJNSA_ILi8EEESH_EEENS5_IJSH_SC_EEEEEEEvNS4_8identityES13_S1D_vS1E_EENS_8epilogue10collective6detail29Sm90TmaWarpSpecializedAdapterINS1H_15DefaultEpilogueISK_SL_SL_NS1G_6thread17LinearCombinationISK_Li1EffLNS1L_9ScaleType4KindE0ELNS_15FloatRoundStyleE2ESK_EENS1_15EpilogueDefaultEEEEEvvEEEEvNT_6ParamsE --------------------------
	.section	.nv.shared._ZN7cutlass13device_kernelINS_4gemm6kernel13GemmUniversalIN4cute5tupleIJiiiiEEENS1_10collective13CollectiveMmaINS1_34MainloopSm90TmaGmmaWarpSpecializedILi5ENS5_IJNS4_1CILi2EEESB_NSA_ILi1EEEEEENS1_35KernelTmaWarpSpecializedCooperativeEEENS5_IJNSA_ILi256EEENSA_ILi64EEENSA_ILi128EEEEEENS_6half_tENS5_IJlSC_lEEESK_SL_NS4_8TiledMMAINS4_8MMA_AtomIJNS4_4SM904GMMA25MMA_64x64x16_F32F16F16_SSILNSP_5MajorE0ELSR_0ELNSP_7ScaleInE1ELSS_1EEEEEENS4_6LayoutINS5_IJSB_SC_SC_EEENS5_IJSC_NSA_ILi0EEESX_EEEEENS5_IJNS4_10UnderscoreES10_S10_EEEEENS4_23SM90_TMA_LOAD_MULTICASTENS4_14ComposedLayoutINS4_7SwizzleILi3ELi4ELi3EEENS4_18smem_ptr_flag_bitsILi16EEENSV_INS5_IJNSA_ILi8EEESH_EEENS5_IJSH_SC_EEEEEEEvNS4_8identityES13_S1D_vS1E_EENS_8epilogue10collective6detail29Sm90TmaWarpSpecializedAdapterINS1H_15DefaultEpilogueISK_SL_SL_NS1G_6thread17LinearCombinationISK_Li1EffLNS1L_9ScaleType4KindE0ELNS_15FloatRoundStyleE2ESK_EENS1_15EpilogueDefaultEEEEEvvEEEEvNT_6ParamsE,"aw",@nobits
	.sectionflags	@""
	.align	16
	.zero		1024


//--------------------- .nv.shared.reserved.0     --------------------------
	.section	.nv.shared.reserved.0,"aw",@nobits
	.weak		__nv_reservedSMEM_offset_0_alias
	.size		__nv_reservedSMEM_offset_0_alias, 0, 0
	.other		__nv_reservedSMEM_offset_0_alias,@"STO_CUDA_RESERVED_SHARED STV_DEFAULT"
__nv_reservedSMEM_offset_0_alias:
	.zero		0


//--------------------- .nv.global                --------------------------
	.section	.nv.global,"aw",@nobits
.nv.global:
	.type		_ZN39_INTERNAL_f51eaceb_4_k_cu_46544311_41414cute1_E,@object
	.size		_ZN39_INTERNAL_f51eaceb_4_k_cu_46544311_41414cute1_E,(_ZN39_INTERNAL_f51eaceb_4_k_cu_46544311_41414cuda3std3__45__cpo6cbeginE - _ZN39_INTERNAL_f51eaceb_4_k_cu_46544311_41414cute1_E)
_ZN39_INTERNAL_f51eaceb_4_k_cu_46544311_41414cute1_E:
	.zero		1
	.type		_ZN39_INTERNAL_f51eaceb_4_k_cu_46544311_41414cuda3std3__45__cpo6cbeginE,@object
	.size		_ZN39_INTERNAL_f51eaceb_4_k_cu_46544311_41414cuda3std3__45__cpo6cbeginE,(_ZN39_INTERNAL_f51eaceb_4_k_cu_46544311_41414cuda3std3__48in_placeE - _ZN39_INTERNAL_f51eaceb_4_k_cu_46544311_41414cuda3std3__45__cpo6cbeginE)
_ZN39_INTERNAL_f51eaceb_4_k_cu_46544311_41414cuda3std3__45__cpo6cbeginE:
	.zero		1
	.type		_ZN39_INTERNAL_f51eaceb_4_k_cu_46544311_41414cuda3std3__48in_placeE,@object
	.size		_ZN39_INTERNAL_f51eaceb_4_k_cu_46544311_41414cuda3std3__48in_placeE,(_ZN39_INTERNAL_f51eaceb_4_k_cu_46544311_41414cuda3std6ranges3__45__cpo9iter_moveE - _ZN39_INTERNAL_f51eaceb_4_k_cu_46544311_41414cuda3std3__48in_placeE)
_ZN39_INTERNAL_f51eaceb_4_k_cu_46544311_41414cuda3std3__48in_placeE:
	.zero		1
	.type		_ZN39_INTERNAL_f51eaceb_4_k_cu_46544311_41414cuda3std6ranges3__45__cpo9iter_moveE,@object
	.size		_ZN39_INTERNAL_f51eaceb_4_k_cu_46544311_41414cuda3std6ranges3__45__cpo9iter_moveE,(_ZN39_INTERNAL_f51eaceb_4_k_cu_46544311_41414cuda3std3__45__cpo5beginE - _ZN39_INTERNAL_f51eaceb_4_k_cu_46544311_41414cuda3std6ranges3__45__cpo9iter_moveE)
_ZN39_INTERNAL_f51eaceb_4_k_cu_46544311_41414cuda3std6ranges3__45__cpo9iter_moveE:
	.zero		1
	.type		_ZN39_INTERNAL_f51eaceb_4_k_cu_46544311_41414cuda3std3__45__cpo5beginE,@object
	.size		_ZN39_INTERNAL_f51eaceb_4_k_cu_46544311_41414cuda3std3__45__cpo5beginE,(_ZN39_INTERNAL_f51eaceb_4_k_cu_46544311_41414cuda3std3__441_GLOBAL__N__f51eaceb_4_k_cu_46544311_41416ignoreE - _ZN39_INTERNAL_f51eaceb_4_k_cu_46544311_41414cuda3std3__45__cpo5beginE)
_ZN39_INTERNAL_f51eaceb_4_k_cu_46544311_41414cuda3std3__45__cpo5beginE:
	.zero		1
	.type		_ZN39_INTERNAL_f51eaceb_4_k_cu_46544311_41414cuda3std3__441_GLOBAL__N__f51eaceb_4_k_cu_46544311_41416ignoreE,@object
	.size		_ZN39_INTERNAL_f51eaceb_4_k_cu_46544311_41414cuda3std3__441_GLOBAL__N__f51eaceb_4_k_cu_46544311_41416ignoreE,(_ZN39_INTERNAL_f51eaceb_4_k_cu_46544311_41414cute7productE - _ZN39_INTERNAL_f51eaceb_4_k_cu_46544311_41414cuda3std3__441_GLOBAL__N__f51eaceb_4_k_cu_46544311_41416ignoreE)
_ZN39_INTERNAL_f51eaceb_4_k_cu_46544311_41414cuda3std3__441_GLOBAL__N__f51eaceb_4_k_cu_46544311_41416ignoreE:
	.zero		1
	.type		_ZN39_INTERNAL_f51eaceb_4_k_cu_46544311_41414cute7productE,@object
	.size		_ZN39_INTERNAL_f51eaceb_4_k_cu_46544311_41414cute7productE,(_ZN39_INTERNAL_f51eaceb_4_k_cu_46544311_41414cuda3std3__45__cpo3endE - _ZN39_INTERNAL_f51eaceb_4_k_cu_46544311_41414cute7productE)
_ZN39_INTERNAL_f51eaceb_4_k_cu_46544311_41414cute7productE:
	.zero		1
	.type		_ZN39_INTERNAL_f51eaceb_4_k_cu_46544311_41414cuda3std3__45__cpo3endE,@object
	.size		_ZN39_INTERNAL_f51eaceb_4_k_cu_46544311_41414cuda3std3__45__cpo3endE,(_ZN39_INTERNAL_f51eaceb_4_k_cu_46544311_41414cuda3std3__419piecewise_constructE - _ZN39_INTERNAL_f51eaceb_4_k_cu_46544311_41414cuda3std3__45__cpo3endE)
_ZN39_INTERNAL_f51eaceb_4_k_cu_46544311_41414cuda3std3__45__cpo3endE:
	.zero		1
	.type		_ZN39_INTERNAL_f51eaceb_4_k_cu_46544311_41414cuda3std3__419piecewise_constructE,@object
	.size		_ZN39_INTERNAL_f51eaceb_4_k_cu_46544311_41414cuda3std3__419piecewise_constructE,(_ZN39_INTERNAL_f51eaceb_4_k_cu_46544311_41414cuda3std3__45__cpo4cendE - _ZN39_INTERNAL_f51eaceb_4_k_cu_46544311_41414cuda3std3__419piecewise_constructE)
_ZN39_INTERNAL_f51eaceb_4_k_cu_46544311_41414cuda3std3__419piecewise_constructE:
	.zero		1
	.type		_ZN39_INTERNAL_f51eaceb_4_k_cu_46544311_41414cuda3std3__45__cpo4cendE,@object
	.size		_ZN39_INTERNAL_f51eaceb_4_k_cu_46544311_41414cuda3std3__45__cpo4cendE,(_ZN39_INTERNAL_f51eaceb_4_k_cu_46544311_41414cuda3std6ranges3__45__cpo4swapE - _ZN39_INTERNAL_f51eaceb_4_k_cu_46544311_41414cuda3std3__45__cpo4cendE)
_ZN39_INTERNAL_f51eaceb_4_k_cu_46544311_41414cuda3std3__45__cpo4cendE:
	.zero		1
	.type		_ZN39_INTERNAL_f51eaceb_4_k_cu_46544311_41414cuda3std6ranges3__45__cpo4swapE,@object
	.size		_ZN39_INTERNAL_f51eaceb_4_k_cu_46544311_41414cuda3std6ranges3__45__cpo4swapE,(.L_8 - _ZN39_INTERNAL_f51eaceb_4_k_cu_46544311_41414cuda3std6ranges3__45__cpo4swapE)
_ZN39_INTERNAL_f51eaceb_4_k_cu_46544311_41414cuda3std6ranges3__45__cpo4swapE:
	.zero		1
.L_8:


//--------------------- .nv.constant0._ZN7cutlass13device_kernelINS_4gemm6kernel13GemmUniversalIN4cute5tupleIJiiiiEEENS1_10collective13CollectiveMmaINS1_34MainloopSm90TmaGmmaWarpSpecializedILi5ENS5_IJNS4_1CILi2EEESB_NSA_ILi1EEEEEENS1_35KernelTmaWarpSpecializedCooperativeEEENS5_IJNSA_ILi256EEENSA_ILi64EEENSA_ILi128EEEEEENS_6half_tENS5_IJlSC_lEEESK_SL_NS4_8TiledMMAINS4_8MMA_AtomIJNS4_4SM904GMMA25MMA_64x64x16_F32F16F16_SSILNSP_5MajorE0ELSR_0ELNSP_7ScaleInE1ELSS_1EEEEEENS4_6LayoutINS5_IJSB_SC_SC_EEENS5_IJSC_NSA_ILi0EEESX_EEEEENS5_IJNS4_10UnderscoreES10_S10_EEEEENS4_23SM90_TMA_LOAD_MULTICASTENS4_14ComposedLayoutINS4_7SwizzleILi3ELi4ELi3EEENS4_18smem_ptr_flag_bitsILi16EEENSV_INS5_IJNSA_ILi8EEESH_EEENS5_IJSH_SC_EEEEEEEvNS4_8identityES13_S1D_vS1E_EENS_8epilogue10collective6detail29Sm90TmaWarpSpecializedAdapterINS1H_15DefaultEpilogueISK_SL_SL_NS1G_6thread17LinearCombinationISK_Li1EffLNS1L_9ScaleType4KindE0ELNS_15FloatRoundStyleE2ESK_EENS1_15EpilogueDefaultEEEEEvvEEEEvNT_6ParamsE --------------------------
	.section	.nv.constant0._ZN7cutlass13device_kernelINS_4gemm6kernel13GemmUniversalIN4cute5tupleIJiiiiEEENS1_10collective13CollectiveMmaINS1_34MainloopSm90TmaGmmaWarpSpecializedILi5ENS5_IJNS4_1CILi2EEESB_NSA_ILi1EEEEEENS1_35KernelTmaWarpSpecializedCooperativeEEENS5_IJNSA_ILi256EEENSA_ILi64EEENSA_ILi128EEEEEENS_6half_tENS5_IJlSC_lEEESK_SL_NS4_8TiledMMAINS4_8MMA_AtomIJNS4_4SM904GMMA25MMA_64x64x16_F32F16F16_SSILNSP_5MajorE0ELSR_0ELNSP_7ScaleInE1ELSS_1EEEEEENS4_6LayoutINS5_IJSB_SC_SC_EEENS5_IJSC_NSA_ILi0EEESX_EEEEENS5_IJNS4_10UnderscoreES10_S10_EEEEENS4_23SM90_TMA_LOAD_MULTICASTENS4_14ComposedLayoutINS4_7SwizzleILi3ELi4ELi3EEENS4_18smem_ptr_flag_bitsILi16EEENSV_INS5_IJNSA_ILi8EEESH_EEENS5_IJSH_SC_EEEEEEEvNS4_8identityES13_S1D_vS1E_EENS_8epilogue10collective6detail29Sm90TmaWarpSpecializedAdapterINS1H_15DefaultEpilogueISK_SL_SL_NS1G_6thread17LinearCombinationISK_Li1EffLNS1L_9ScaleType4KindE0ELNS_15FloatRoundStyleE2ESK_EENS1_15EpilogueDefaultEEEEEvvEEEEvNT_6ParamsE,"a",@progbits
	.sectionflags	@""
	.align	4
.nv.constant0._ZN7cutlass13device_kernelINS_4gemm6kernel13GemmUniversalIN4cute5tupleIJiiiiEEENS1_10collective13CollectiveMmaINS1_34MainloopSm90TmaGmmaWarpSpecializedILi5ENS5_IJNS4_1CILi2EEESB_NSA_ILi1EEEEEENS1_35KernelTmaWarpSpecializedCooperativeEEENS5_IJNSA_ILi256EEENSA_ILi64EEENSA_ILi128EEEEEENS_6half_tENS5_IJlSC_lEEESK_SL_NS4_8TiledMMAINS4_8MMA_AtomIJNS4_4SM904GMMA25MMA_64x64x16_F32F16F16_SSILNSP_5MajorE0ELSR_0ELNSP_7ScaleInE1ELSS_1EEEEEENS4_6LayoutINS5_IJSB_SC_SC_EEENS5_IJSC_NSA_ILi0EEESX_EEEEENS5_IJNS4_10UnderscoreES10_S10_EEEEENS4_23SM90_TMA_LOAD_MULTICASTENS4_14ComposedLayoutINS4_7SwizzleILi3ELi4ELi3EEENS4_18smem_ptr_flag_bitsILi16EEENSV_INS5_IJNSA_ILi8EEESH_EEENS5_IJSH_SC_EEEEEEEvNS4_8identityES13_S1D_vS1E_EENS_8epilogue10collective6detail29Sm90TmaWarpSpecializedAdapterINS1H_15DefaultEpilogueISK_SL_SL_NS1G_6thread17LinearCombinationISK_Li1EffLNS1L_9ScaleType4KindE0ELNS_15FloatRoundStyleE2ESK_EENS1_15EpilogueDefaultEEEEEvvEEEEvNT_6ParamsE:
	.zero		1664


//--------------------- SYMBOLS --------------------------

	.type		.nv.reservedSmem.offset0,@object
	.size		.nv.reservedSmem.offset0,0x4
	.type		__assertfail,@function
